	.target	sm_80

	.elftype	@"ET_EXEC"


//--------------------- .note.nv.tkinfo           --------------------------
	.section	.note.nv.tkinfo,"",@"SHT_NOTE"
	.sectionflags	@"SHF_NOTE_NV_TKINFO"
	.tkinfo
        /*0018*/ 	.word	0x00000002
        /*0030*/ 	.string	""
        /*0030*/ 	.string	"ptxas"
        /*0030*/ 	.string	"Cuda compilation tools, release 13.0, V13.0.88"
        /*0030*/ 	.string	"Build cuda_13.0.r13.0/compiler.36424714_0"
        /*0030*/ 	.string	"-v  -suppress-debug-info  -lineinfo  -arch sm_80 "



//--------------------- .note.nv.cuinfo           --------------------------
	.section	.note.nv.cuinfo,"",@"SHT_NOTE"
	.sectionflags	@"SHF_NOTE_NV_CUINFO"
        /*0018*/ 	.short	0x0002
        /*001a*/ 	.short	0x0050
        /*001c*/ 	.short	0x0082
	.zero		2


//--------------------- .nv.info                  --------------------------
	.section	.nv.info,"",@"SHT_CUDA_INFO"
	.align	4


	//----- nvinfo : EIATTR_REGCOUNT
	.align		4
        /*0000*/ 	.byte	0x04, 0x2f
        /*0002*/ 	.short	(.L_1 - .L_0)
	.align		4
.L_0:
        /*0004*/ 	.word	index@(matmul_kernel)
        /*0008*/ 	.word	0x00000050


	//----- nvinfo : EIATTR_FRAME_SIZE
	.align		4
.L_1:
        /*000c*/ 	.byte	0x04, 0x11
        /*000e*/ 	.short	(.L_3 - .L_2)
	.align		4
.L_2:
        /*0010*/ 	.word	index@(matmul_kernel)
        /*0014*/ 	.word	0x00000000


	//----- nvinfo : EIATTR_MIN_STACK_SIZE
	.align		4
.L_3:
        /*0018*/ 	.byte	0x04, 0x12
        /*001a*/ 	.short	(.L_5 - .L_4)
	.align		4
.L_4:
        /*001c*/ 	.word	index@(matmul_kernel)
        /*0020*/ 	.word	0x00000000
.L_5:


//--------------------- .nv.info.matmul_kernel    --------------------------
	.section	.nv.info.matmul_kernel,"",@"SHT_CUDA_INFO"
	.sectionflags	@""
	.align	4


	//----- nvinfo : EIATTR_CUDA_API_VERSION
	.align		4
        /*0000*/ 	.byte	0x04, 0x37
        /*0002*/ 	.short	(.L_7 - .L_6)
.L_6:
        /*0004*/ 	.word	0x00000082


	//----- nvinfo : EIATTR_SW2861232_WAR
	.align		4
.L_7:
        /*0008*/ 	.byte	0x01, 0x35
	.zero		2


	//----- nvinfo : EIATTR_PARAM_CBANK
	.align		4
        /*000c*/ 	.byte	0x04, 0x0a
        /*000e*/ 	.short	(.L_9 - .L_8)
	.align		4
.L_8:
        /*0010*/ 	.word	index@(.nv.constant0.matmul_kernel)
        /*0014*/ 	.short	0x0160
        /*0016*/ 	.short	0x0050


	//----- nvinfo : EIATTR_CBANK_PARAM_SIZE
	.align		4
.L_9:
        /*0018*/ 	.byte	0x03, 0x19
        /*001a*/ 	.short	0x0050


	//----- nvinfo : EIATTR_KPARAM_INFO
	.align		4
        /*001c*/ 	.byte	0x04, 0x17
        /*001e*/ 	.short	(.L_11 - .L_10)
.L_10:
        /*0020*/ 	.word	0x00000000
        /*0024*/ 	.short	0x000d
        /*0026*/ 	.short	0x0048
        /*0028*/ 	.byte	0x00, 0xf4, 0x21, 0x00


	//----- nvinfo : EIATTR_KPARAM_INFO
	.align		4
.L_11:
        /*002c*/ 	.byte	0x04, 0x17
        /*002e*/ 	.short	(.L_13 - .L_12)
.L_12:
        /*0030*/ 	.word	0x00000000
        /*0034*/ 	.short	0x000c
        /*0036*/ 	.short	0x0040
        /*0038*/ 	.byte	0x00, 0xf4, 0x21, 0x00


	//----- nvinfo : EIATTR_KPARAM_INFO
	.align		4
.L_13:
        /*003c*/ 	.byte	0x04, 0x17
        /*003e*/ 	.short	(.L_15 - .L_14)
.L_14:
        /*0040*/ 	.word	0x00000000
        /*0044*/ 	.short	0x000b
        /*0046*/ 	.short	0x0038
        /*0048*/ 	.byte	0x00, 0xf0, 0x11, 0x00


	//----- nvinfo : EIATTR_KPARAM_INFO
	.align		4
.L_15:
        /*004c*/ 	.byte	0x04, 0x17
        /*004e*/ 	.short	(.L_17 - .L_16)
.L_16:
        /*0050*/ 	.word	0x00000000
        /*0054*/ 	.short	0x000a
        /*0056*/ 	.short	0x0034
        /*0058*/ 	.byte	0x00, 0xf0, 0x11, 0x00


	//----- nvinfo : EIATTR_KPARAM_INFO
	.align		4
.L_17:
        /*005c*/ 	.byte	0x04, 0x17
        /*005e*/ 	.short	(.L_19 - .L_18)
.L_18:
        /*0060*/ 	.word	0x00000000
        /*0064*/ 	.short	0x0009
        /*0066*/ 	.short	0x0030
        /*0068*/ 	.byte	0x00, 0xf0, 0x11, 0x00


	//----- nvinfo : EIATTR_KPARAM_INFO
	.align		4
.L_19:
        /*006c*/ 	.byte	0x04, 0x17
        /*006e*/ 	.short	(.L_21 - .L_20)
.L_20:
        /*0070*/ 	.word	0x00000000
        /*0074*/ 	.short	0x0008
        /*0076*/ 	.short	0x002c
        /*0078*/ 	.byte	0x00, 0xf0, 0x11, 0x00


	//----- nvinfo : EIATTR_KPARAM_INFO
	.align		4
.L_21:
        /*007c*/ 	.byte	0x04, 0x17
        /*007e*/ 	.short	(.L_23 - .L_22)
.L_22:
        /*0080*/ 	.word	0x00000000
        /*0084*/ 	.short	0x0007
        /*0086*/ 	.short	0x0028
        /*0088*/ 	.byte	0x00, 0xf0, 0x11, 0x00


	//----- nvinfo : EIATTR_KPARAM_INFO
	.align		4
.L_23:
        /*008c*/ 	.byte	0x04, 0x17
        /*008e*/ 	.short	(.L_25 - .L_24)
.L_24:
        /*0090*/ 	.word	0x00000000
        /*0094*/ 	.short	0x0006
        /*0096*/ 	.short	0x0024
        /*0098*/ 	.byte	0x00, 0xf0, 0x11, 0x00


	//----- nvinfo : EIATTR_KPARAM_INFO
	.align		4
.L_25:
        /*009c*/ 	.byte	0x04, 0x17
        /*009e*/ 	.short	(.L_27 - .L_26)
.L_26:
        /*00a0*/ 	.word	0x00000000
        /*00a4*/ 	.short	0x0005
        /*00a6*/ 	.short	0x0020
        /*00a8*/ 	.byte	0x00, 0xf0, 0x11, 0x00


	//----- nvinfo : EIATTR_KPARAM_INFO
	.align		4
.L_27:
        /*00ac*/ 	.byte	0x04, 0x17
        /*00ae*/ 	.short	(.L_29 - .L_28)
.L_28:
        /*00b0*/ 	.word	0x00000000
        /*00b4*/ 	.short	0x0004
        /*00b6*/ 	.short	0x001c
        /*00b8*/ 	.byte	0x00, 0xf0, 0x11, 0x00


	//----- nvinfo : EIATTR_KPARAM_INFO
	.align		4
.L_29:
        /*00bc*/ 	.byte	0x04, 0x17
        /*00be*/ 	.short	(.L_31 - .L_30)
.L_30:
        /*00c0*/ 	.word	0x00000000
        /*00c4*/ 	.short	0x0003
        /*00c6*/ 	.short	0x0018
        /*00c8*/ 	.byte	0x00, 0xf0, 0x11, 0x00


	//----- nvinfo : EIATTR_KPARAM_INFO
	.align		4
.L_31:
        /*00cc*/ 	.byte	0x04, 0x17
        /*00ce*/ 	.short	(.L_33 - .L_32)
.L_32:
        /*00d0*/ 	.word	0x00000000
        /*00d4*/ 	.short	0x0002
        /*00d6*/ 	.short	0x0010
        /*00d8*/ 	.byte	0x00, 0xf4, 0x21, 0x00


	//----- nvinfo : EIATTR_KPARAM_INFO
	.align		4
.L_33:
        /*00dc*/ 	.byte	0x04, 0x17
        /*00de*/ 	.short	(.L_35 - .L_34)
.L_34:
        /*00e0*/ 	.word	0x00000000
        /*00e4*/ 	.short	0x0001
        /*00e6*/ 	.short	0x0008
        /*00e8*/ 	.byte	0x00, 0xf4, 0x21, 0x00


	//----- nvinfo : EIATTR_KPARAM_INFO
	.align		4
.L_35:
        /*00ec*/ 	.byte	0x04, 0x17
        /*00ee*/ 	.short	(.L_37 - .L_36)
.L_36:
        /*00f0*/ 	.word	0x00000000
        /*00f4*/ 	.short	0x0000
        /*00f6*/ 	.short	0x0000
        /*00f8*/ 	.byte	0x00, 0xf4, 0x21, 0x00


	//----- nvinfo : EIATTR_MAXREG_COUNT
	.align		4
.L_37:
        /*00fc*/ 	.byte	0x03, 0x1b
        /*00fe*/ 	.short	0x00ff


	//----- nvinfo : EIATTR_NUM_BARRIERS
	.align		4
        /*0100*/ 	.byte	0x02, 0x4c
        /*0102*/ 	.byte	0x01
	.zero		1


	//----- nvinfo : EIATTR_MERCURY_ISA_VERSION
	.align		4
        /*0104*/ 	.byte	0x03, 0x5f
        /*0106*/ 	.short	0x0000


	//----- nvinfo : EIATTR_EXIT_INSTR_OFFSETS
	.align		4
        /*0108*/ 	.byte	0x04, 0x1c
        /*010a*/ 	.short	(.L_39 - .L_38)


	//   ....[0]....
.L_38:
        /*010c*/ 	.word	0x00001bf0


	//   ....[1]....
        /*0110*/ 	.word	0x00001c20


	//----- nvinfo : EIATTR_REQNTID
	.align		4
.L_39:
        /*0114*/ 	.byte	0x04, 0x10
        /*0116*/ 	.short	(.L_41 - .L_40)
.L_40:
        /*0118*/ 	.word	0x00000100
        /*011c*/ 	.word	0x00000001
        /*0120*/ 	.word	0x00000001
.L_41:


//--------------------- .nv.callgraph             --------------------------
	.section	.nv.callgraph,"",@"SHT_CUDA_CALLGRAPH"
	.align	4
	.sectionentsize	8
	.align		4
        /*0000*/ 	.word	0x00000000
	.align		4
        /*0004*/ 	.word	0xffffffff
	.align		4
        /*0008*/ 	.word	0x00000000
	.align		4
        /*000c*/ 	.word	0xfffffffe
	.align		4
        /*0010*/ 	.word	0x00000000
	.align		4
        /*0014*/ 	.word	0xfffffffd
	.align		4
        /*0018*/ 	.word	0x00000000
	.align		4
        /*001c*/ 	.word	0xfffffffc


//--------------------- .nv.rel.action            --------------------------
	.section	.nv.rel.action,"",@"SHT_CUDA_RELOCINFO"
	.align	8
	.sectionentsize	8
        /*0000*/ 	.byte	0x73, 0x00, 0x00, 0x00, 0x00, 0x00, 0x00, 0x00, 0x00, 0x00, 0x00, 0x11, 0x25, 0x00, 0x05, 0x36


//--------------------- .nv.constant0.matmul_kernel --------------------------
	.section	.nv.constant0.matmul_kernel,"a",@progbits
	.sectionflags	@""
	.align	4
.nv.constant0.matmul_kernel:
	.zero		432


//--------------------- .text.matmul_kernel       --------------------------
	.section	.text.matmul_kernel,"ax",@progbits
	.sectioninfo	@"SHI_REGISTERS=80"
	.align	128
        .global         matmul_kernel
        .type           matmul_kernel,@function
        .size           matmul_kernel,(.L_x_3 - matmul_kernel)
        .other          matmul_kernel,@"STO_CUDA_ENTRY STV_DEFAULT"
matmul_kernel:
.text.matmul_kernel:
[----:B------:R-:W-:Y:S02]  /*0000*/  IMAD.MOV.U32 R1, RZ, RZ, c[0x0][0x28] ;  /* 0x00000a00ff017624 */ /* 0x000fe400078e00ff */
[----:B------:R-:W-:Y:S01]  /*0010*/  IMAD.MOV.U32 R0, RZ, RZ, c[0x0][0x17c] ;  /* 0x00005f00ff007624 */ /* 0x000fe200078e00ff */
[----:B------:R-:W0:Y:S01]  /*0020*/  S2R R5, SR_CTAID.X ;  /* 0x0000000000057919 */ /* 0x000e220000002500 */
[----:B------:R-:W-:Y:S01]  /*0030*/  IMAD.MOV.U32 R54, RZ, RZ, c[0x0][0x180] ;  /* 0x00006000ff367624 */ /* 0x000fe200078e00ff */
[----:B------:R-:W-:Y:S02]  /*0040*/  ULDC.64 UR6, c[0x0][0x118] ;  /* 0x0000460000067ab9 */ /* 0x000fe40000000a00 */
[----:B------:R-:W-:Y:S02]  /*0050*/  IADD3 R0, R0, 0x3f, RZ ;  /* 0x0000003f00007810 */ /* 0x000fe40007ffe0ff */
[----:B------:R-:W-:Y:S02]  /*0060*/  IADD3 R54, R54, 0x1f, RZ ;  /* 0x0000001f36367810 */ /* 0x000fe40007ffe0ff */
[----:B------:R-:W-:-:S04]  /*0070*/  SHF.R.S32.HI R3, RZ, 0x1f, R0 ;  /* 0x0000001fff037819 */ /* 0x000fc80000011400 */
[----:B------:R-:W-:-:S04]  /*0080*/  LEA.HI R3, R3, R0, RZ, 0x6 ;  /* 0x0000000003037211 */ /* 0x000fc800078f30ff */
[----:B------:R-:W-:-:S05]  /*0090*/  SHF.R.S32.HI R3, RZ, 0x6, R3 ;  /* 0x00000006ff037819 */ /* 0x000fca0000011403 */
[----:B------:R-:W-:Y:S01]  /*00a0*/  IMAD.SHL.U32 R4, R3, 0x8, RZ ;  /* 0x0000000803047824 */ /* 0x000fe200078e00ff */
[----:B0-----:R-:W-:-:S04]  /*00b0*/  IABS R8, R5 ;  /* 0x0000000500087213 */ /* 0x001fc80000000000 */
[-C--:B------:R-:W-:Y:S02]  /*00c0*/  IABS R7, R4.reuse ;  /* 0x0000000400077213 */ /* 0x080fe40000000000 */
[----:B------:R-:W-:Y:S02]  /*00d0*/  IABS R10, R4 ;  /* 0x00000004000a7213 */ /* 0x000fe40000000000 */
[----:B------:R-:W0:Y:S08]  /*00e0*/  I2F.RP R0, R7 ;  /* 0x0000000700007306 */ /* 0x000e300000209400 */
[----:B0-----:R-:W0:Y:S02]  /*00f0*/  MUFU.RCP R0, R0 ;  /* 0x0000000000007308 */ /* 0x001e240000001000 */
[----:B0-----:R-:W-:Y:S01]  /*0100*/  IADD3 R2, R0, 0xffffffe, RZ ;  /* 0x0ffffffe00027810 */ /* 0x001fe20007ffe0ff */
[----:B------:R-:W-:-:S05]  /*0110*/  IMAD.MOV R0, RZ, RZ, -R10 ;  /* 0x000000ffff007224 */ /* 0x000fca00078e0a0a */
[----:B------:R0:W1:Y:S02]  /*0120*/  F2I.FTZ.U32.TRUNC.NTZ R3, R2 ;  /* 0x0000000200037305 */ /* 0x000064000021f000 */
[----:B0-----:R-:W-:Y:S02]  /*0130*/  IMAD.MOV.U32 R2, RZ, RZ, RZ ;  /* 0x000000ffff027224 */ /* 0x001fe400078e00ff */
[----:B-1----:R-:W-:-:S04]  /*0140*/  IMAD.MOV R6, RZ, RZ, -R3 ;  /* 0x000000ffff067224 */ /* 0x002fc800078e0a03 */
[----:B------:R-:W-:Y:S02]  /*0150*/  IMAD R9, R6, R7, RZ ;  /* 0x0000000706097224 */ /* 0x000fe400078e02ff */
[----:B------:R-:W-:Y:S02]  /*0160*/  IMAD.MOV.U32 R6, RZ, RZ, R8 ;  /* 0x000000ffff067224 */ /* 0x000fe400078e0008 */
[----:B------:R-:W-:-:S06]  /*0170*/  IMAD.HI.U32 R3, R3, R9, R2 ;  /* 0x0000000903037227 */ /* 0x000fcc00078e0002 */
[----:B------:R-:W-:-:S04]  /*0180*/  IMAD.HI.U32 R3, R3, R6, RZ ;  /* 0x0000000603037227 */ /* 0x000fc800078e00ff */
[----:B------:R-:W-:-:S05]  /*0190*/  IMAD R0, R3, R0, R6 ;  /* 0x0000000003007224 */ /* 0x000fca00078e0206 */
[----:B------:R-:W-:-:S13]  /*01a0*/  ISETP.GT.U32.AND P1, PT, R7, R0, PT ;  /* 0x000000000700720c */ /* 0x000fda0003f24070 */
[----:B------:R-:W-:Y:S01]  /*01b0*/  @!P1 IMAD.IADD R0, R0, 0x1, -R7 ;  /* 0x0000000100009824 */ /* 0x000fe200078e0a07 */
[----:B------:R-:W-:Y:S02]  /*01c0*/  @!P1 IADD3 R3, R3, 0x1, RZ ;  /* 0x0000000103039810 */ /* 0x000fe40007ffe0ff */
[----:B------:R-:W-:Y:S02]  /*01d0*/  ISETP.NE.AND P1, PT, R4, RZ, PT ;  /* 0x000000ff0400720c */ /* 0x000fe40003f25270 */
[----:B------:R-:W-:Y:S02]  /*01e0*/  ISETP.GE.U32.AND P0, PT, R0, R7, PT ;  /* 0x000000070000720c */ /* 0x000fe40003f06070 */
[----:B------:R-:W-:-:S04]  /*01f0*/  LOP3.LUT R0, R5, R4, RZ, 0x3c, !PT ;  /* 0x0000000405007212 */ /* 0x000fc800078e3cff */
[----:B------:R-:W-:Y:S01]  /*0200*/  ISETP.GE.AND P2, PT, R0, RZ, PT ;  /* 0x000000ff0000720c */ /* 0x000fe20003f46270 */
[----:B------:R-:W-:-:S05]  /*0210*/  IMAD.MOV.U32 R0, RZ, RZ, 0x1f ;  /* 0x0000001fff007424 */ /* 0x000fca00078e00ff */
[----:B------:R-:W-:Y:S02]  /*0220*/  IADD3 R0, R0, c[0x0][0x178], RZ ;  /* 0x00005e0000007a10 */ /* 0x000fe40007ffe0ff */
[----:B------:R-:W-:-:S05]  /*0230*/  @P0 IADD3 R3, R3, 0x1, RZ ;  /* 0x0000000103030810 */ /* 0x000fca0007ffe0ff */
[----:B------:R-:W-:Y:S01]  /*0240*/  IMAD.MOV.U32 R2, RZ, RZ, R3 ;  /* 0x000000ffff027224 */ /* 0x000fe200078e0003 */
[----:B------:R-:W-:-:S03]  /*0250*/  SHF.R.S32.HI R3, RZ, 0x1f, R0 ;  /* 0x0000001fff037819 */ /* 0x000fc60000011400 */
[----:B------:R-:W-:Y:S01]  /*0260*/  @!P2 IMAD.MOV R2, RZ, RZ, -R2 ;  /* 0x000000ffff02a224 */ /* 0x000fe200078e0a02 */
[----:B------:R-:W-:Y:S02]  /*0270*/  @!P1 LOP3.LUT R2, RZ, R4, RZ, 0x33, !PT ;  /* 0x00000004ff029212 */ /* 0x000fe400078e33ff */
[----:B------:R-:W-:-:S03]  /*0280*/  LEA.HI R3, R3, R0, RZ, 0x5 ;  /* 0x0000000003037211 */ /* 0x000fc600078f28ff */
[----:B------:R-:W-:Y:S02]  /*0290*/  IMAD.SHL.U32 R15, R2, 0x8, RZ ;  /* 0x00000008020f7824 */ /* 0x000fe400078e00ff */
[----:B------:R-:W-:-:S03]  /*02a0*/  IMAD.MOV R2, RZ, RZ, -R2 ;  /* 0x000000ffff027224 */ /* 0x000fc600078e0a02 */
[----:B------:R-:W-:Y:S01]  /*02b0*/  LEA.HI.SX32 R3, R3, -R15, 0x1b ;  /* 0x8000000f03037211 */ /* 0x000fe200078fdaff */
[----:B------:R-:W-:-:S03]  /*02c0*/  IMAD R4, R4, R2, R5 ;  /* 0x0000000204047224 */ /* 0x000fc600078e0205 */
[----:B------:R-:W-:Y:S02]  /*02d0*/  IMNMX R11, R3, 0x8, PT ;  /* 0x00000008030b7817 */ /* 0x000fe40003800200 */
[----:B------:R-:W-:Y:S02]  /*02e0*/  IABS R9, R4 ;  /* 0x0000000400097213 */ /* 0x000fe40000000000 */
[----:B------:R-:W-:-:S04]  /*02f0*/  IABS R7, R11 ;  /* 0x0000000b00077213 */ /* 0x000fc80000000000 */
[----:B------:R-:W0:Y:S08]  /*0300*/  I2F.RP R0, R7 ;  /* 0x0000000700007306 */ /* 0x000e300000209400 */
[----:B0-----:R-:W0:Y:S02]  /*0310*/  MUFU.RCP R0, R0 ;  /* 0x0000000000007308 */ /* 0x001e240000001000 */
[----:B0-----:R-:W-:-:S06]  /*0320*/  IADD3 R3, R0, 0xffffffe, RZ ;  /* 0x0ffffffe00037810 */ /* 0x001fcc0007ffe0ff */
[----:B------:R-:W0:Y:S02]  /*0330*/  F2I.FTZ.U32.TRUNC.NTZ R3, R3 ;  /* 0x0000000300037305 */ /* 0x000e24000021f000 */
[----:B0-----:R-:W-:-:S04]  /*0340*/  IMAD.MOV R6, RZ, RZ, -R3 ;  /* 0x000000ffff067224 */ /* 0x001fc800078e0a03 */
[----:B------:R-:W-:Y:S01]  /*0350*/  IMAD.MOV.U32 R2, RZ, RZ, R6 ;  /* 0x000000ffff027224 */ /* 0x000fe200078e0006 */
[----:B------:R-:W-:-:S03]  /*0360*/  IABS R6, R11 ;  /* 0x0000000b00067213 */ /* 0x000fc60000000000 */
[----:B------:R-:W-:Y:S02]  /*0370*/  IMAD R5, R2, R7, RZ ;  /* 0x0000000702057224 */ /* 0x000fe400078e02ff */
[----:B------:R-:W-:Y:S02]  /*0380*/  IMAD.MOV.U32 R2, RZ, RZ, RZ ;  /* 0x000000ffff027224 */ /* 0x000fe400078e00ff */
[----:B------:R-:W-:Y:S02]  /*0390*/  IMAD.MOV R0, RZ, RZ, -R6 ;  /* 0x000000ffff007224 */ /* 0x000fe400078e0a06 */
        /* <DEDUP_REMOVED lines=9> */
[----:B------:R-:W-:Y:S02]  /*0430*/  ISETP.GE.AND P2, PT, R0, RZ, PT ;  /* 0x000000ff0000720c */ /* 0x000fe40003f46270 */
[----:B------:R-:W0:Y:S05]  /*0440*/  S2R R0, SR_TID.X ;  /* 0x0000000000007919 */ /* 0x000e2a0000002100 */
[----:B------:R-:W-:Y:S02]  /*0450*/  @P0 IADD3 R2, R2, 0x1, RZ ;  /* 0x0000000102020810 */ /* 0x000fe40007ffe0ff */
[----:B------:R-:W-:-:S03]  /*0460*/  ISETP.GT.AND P0, PT, R54, 0x1f, PT ;  /* 0x0000001f3600780c */ /* 0x000fc60003f04270 */
[----:B------:R-:W-:-:S04]  /*0470*/  IMAD.MOV.U32 R7, RZ, RZ, R2 ;  /* 0x000000ffff077224 */ /* 0x000fc800078e0002 */
[----:B------:R-:W-:Y:S01]  /*0480*/  @!P2 IMAD.MOV R7, RZ, RZ, -R7 ;  /* 0x000000ffff07a224 */ /* 0x000fe200078e0a07 */
[----:B------:R-:W-:-:S05]  /*0490*/  @!P1 LOP3.LUT R7, RZ, R11, RZ, 0x33, !PT ;  /* 0x0000000bff079212 */ /* 0x000fca00078e33ff */
[----:B------:R-:W-:Y:S01]  /*04a0*/  IMAD.MOV R2, RZ, RZ, -R7 ;  /* 0x000000ffff027224 */ /* 0x000fe200078e0a07 */
[----:B------:R-:W-:Y:S01]  /*04b0*/  @!P0 CS2R R24, SRZ ;  /* 0x0000000000188805 */ /* 0x000fe2000001ff00 */
[----:B------:R-:W-:Y:S02]  /*04c0*/  @!P0 CS2R R26, SRZ ;  /* 0x00000000001a8805 */ /* 0x000fe4000001ff00 */
[----:B------:R-:W-:Y:S01]  /*04d0*/  IMAD R2, R11, R2, R4 ;  /* 0x000000020b027224 */ /* 0x000fe200078e0204 */
[----:B0-----:R-:W-:Y:S01]  /*04e0*/  SHF.R.U32.HI R4, RZ, 0x5, R0 ;  /* 0x00000005ff047819 */ /* 0x001fe20000011600 */
[----:B------:R-:W-:Y:S01]  /*04f0*/  IMAD.SHL.U32 R11, R7, 0x40, RZ ;  /* 0x00000040070b7824 */ /* 0x000fe200078e00ff */
[----:B------:R-:W-:Y:S01]  /*0500*/  LEA.HI R3, R0, 0x18, RZ, 0x1b ;  /* 0x0000001800037811 */ /* 0x000fe200078fd8ff */
[----:B------:R-:W-:Y:S01]  /*0510*/  IMAD.IADD R15, R15, 0x1, R2 ;  /* 0x000000010f0f7824 */ /* 0x000fe200078e0202 */
[----:B------:R-:W-:Y:S01]  /*0520*/  SGXT.U32 R4, R4, 0x3 ;  /* 0x000000030404781a */ /* 0x000fe20000000000 */
[C---:B------:R-:W-:Y:S01]  /*0530*/  @!P0 IMAD.SHL.U32 R5, R0.reuse, 0x20, RZ ;  /* 0x0000002000058824 */ /* 0x040fe200078e00ff */
[C---:B------:R-:W-:Y:S01]  /*0540*/  LOP3.LUT R2, R0.reuse, 0x1f, RZ, 0xc0, !PT ;  /* 0x0000001f00027812 */ /* 0x040fe200078ec0ff */
[C---:B------:R-:W-:Y:S01]  /*0550*/  IMAD.IADD R10, R11.reuse, 0x1, R3 ;  /* 0x000000010b0a7824 */ /* 0x040fe200078e0203 */
[C---:B------:R-:W-:Y:S01]  /*0560*/  LEA.HI R12, R0.reuse, R11, RZ, 0x1b ;  /* 0x0000000b000c7211 */ /* 0x040fe200078fd8ff */
[----:B------:R-:W-:Y:S01]  /*0570*/  @!P0 IMAD.SHL.U32 R6, R0, 0x8, RZ ;  /* 0x0000000800068824 */ /* 0x000fe200078e00ff */
[----:B------:R-:W-:Y:S01]  /*0580*/  LOP3.LUT R7, R11, R4, RZ, 0xfc, !PT ;  /* 0x000000040b077212 */ /* 0x000fe200078efcff */
[----:B------:R-:W-:Y:S01]  /*0590*/  IMAD R15, R15, 0x20, R2 ;  /* 0x000000200f0f7824 */ /* 0x000fe200078e0202 */
[----:B------:R-:W-:-:S02]  /*05a0*/  LOP3.LUT R8, R11, 0x8, R4, 0xfe, !PT ;  /* 0x000000080b087812 */ /* 0x000fc400078efe04 */
[----:B------:R-:W-:Y:S02]  /*05b0*/  LOP3.LUT R9, R11, 0x10, R4, 0xfe, !PT ;  /* 0x000000100b097812 */ /* 0x000fe400078efe04 */
[----:B------:R-:W-:Y:S02]  /*05c0*/  IADD3 R11, R12, 0x38, RZ ;  /* 0x000000380c0b7810 */ /* 0x000fe40007ffe0ff */
[C---:B------:R-:W-:Y:S02]  /*05d0*/  LOP3.LUT R12, R7.reuse, 0x20, RZ, 0xfc, !PT ;  /* 0x00000020070c7812 */ /* 0x040fe400078efcff */
[C---:B------:R-:W-:Y:S02]  /*05e0*/  LOP3.LUT R13, R7.reuse, 0x28, RZ, 0xfc, !PT ;  /* 0x00000028070d7812 */ /* 0x040fe400078efcff */
[----:B------:R-:W-:Y:S01]  /*05f0*/  LOP3.LUT R14, R7, 0x30, RZ, 0xfc, !PT ;  /* 0x00000030070e7812 */ /* 0x000fe200078efcff */
[----:B------:R-:W-:Y:S05]  /*0600*/  @!P0 BRA `(.L_x_0) ;  /* 0x0000117000008947 */ /* 0x000fea0003800000 */
[----:B------:R-:W-:Y:S01]  /*0610*/  IABS R18, c[0x0][0x17c] ;  /* 0x00005f0000127a13 */ /* 0x000fe20000000000 */
[C---:B------:R-:W-:Y:S01]  /*0620*/  IMAD.SHL.U32 R21, R0.reuse, 0x2, RZ ;  /* 0x0000000200157824 */ /* 0x040fe200078e00ff */
[----:B------:R-:W-:Y:S01]  /*0630*/  IABS R19, c[0x0][0x178] ;  /* 0x00005e0000137a13 */ /* 0x000fe20000000000 */
[C---:B------:R-:W-:Y:S01]  /*0640*/  IMAD.SHL.U32 R23, R0.reuse, 0x40, RZ ;  /* 0x0000004000177824 */ /* 0x040fe200078e00ff */
[----:B------:R-:W0:Y:S01]  /*0650*/  I2F.RP R5, R18 ;  /* 0x0000001200057306 */ /* 0x000e220000209400 */
[----:B------:R-:W-:Y:S01]  /*0660*/  IMAD.SHL.U32 R6, R0, 0x8, RZ ;  /* 0x0000000800067824 */ /* 0x000fe200078e00ff */
[----:B------:R-:W-:Y:S01]  /*0670*/  SHF.R.U32.HI R37, RZ, 0x2, R0 ;  /* 0x00000002ff257819 */ /* 0x000fe20000011600 */
[----:B------:R-:W-:Y:S01]  /*0680*/  IMAD R59, R3, c[0x0][0x188], RZ ;  /* 0x00006200033b7a24 */ /* 0x000fe200078e02ff */
[----:B------:R-:W-:Y:S01]  /*0690*/  LOP3.LUT R22, R21, 0x10, RZ, 0xc0, !PT ;  /* 0x0000001015167812 */ /* 0x000fe200078ec0ff */
[----:B------:R-:W-:Y:S01]  /*06a0*/  IMAD R62, R4, c[0x0][0x188], RZ ;  /* 0x00006200043e7a24 */ /* 0x000fe200078e02ff */
[----:B------:R-:W-:Y:S01]  /*06b0*/  LOP3.LUT R23, R23, 0x1c0, RZ, 0xc0, !PT ;  /* 0x000001c017177812 */ /* 0x000fe200078ec0ff */
[----:B------:R-:W-:Y:S01]  /*06c0*/  IMAD.MOV.U32 R55, RZ, RZ, c[0x0][0x18c] ;  /* 0x00006300ff377624 */ /* 0x000fe200078e00ff */
[----:B------:R-:W1:Y:S01]  /*06d0*/  I2F.RP R20, R19 ;  /* 0x0000001300147306 */ /* 0x000e620000209400 */
[----:B------:R-:W-:Y:S01]  /*06e0*/  LOP3.LUT R27, R22, 0x20, R37, 0xf8, !PT ;  /* 0x00000020161b7812 */ /* 0x000fe200078ef825 */
[----:B------:R-:W-:Y:S01]  /*06f0*/  IMAD.MOV.U32 R56, RZ, RZ, c[0x0][0x188] ;  /* 0x00006200ff387624 */ /* 0x000fe200078e00ff */
[----:B------:R-:W-:Y:S01]  /*0700*/  LOP3.LUT R50, R23, 0x30, R6, 0xf8, !PT ;  /* 0x0000003017327812 */ /* 0x000fe200078ef806 */
[----:B------:R-:W-:Y:S01]  /*0710*/  IMAD R53, R2, c[0x0][0x18c], RZ ;  /* 0x0000630002357a24 */ /* 0x000fe200078e02ff */
[----:B------:R-:W-:Y:S01]  /*0720*/  IABS R31, R12 ;  /* 0x0000000c001f7213 */ /* 0x000fe20000000000 */
[----:B------:R-:W-:Y:S01]  /*0730*/  IMAD.SHL.U32 R55, R55, 0x20, RZ ;  /* 0x0000002037377824 */ /* 0x000fe200078e00ff */
[----:B------:R-:W-:Y:S01]  /*0740*/  LOP3.LUT R50, R50, R27, RZ, 0x3c, !PT ;  /* 0x0000001b32327212 */ /* 0x000fe200078e3cff */
[----:B0-----:R-:W0:Y:S01]  /*0750*/  MUFU.RCP R5, R5 ;  /* 0x0000000500057308 */ /* 0x001e220000001000 */
[----:B------:R-:W-:Y:S01]  /*0760*/  IABS R27, R14 ;  /* 0x0000000e001b7213 */ /* 0x000fe20000000000 */
[----:B------:R-:W-:Y:S01]  /*0770*/  IMAD.SHL.U32 R56, R56, 0x20, RZ ;  /* 0x0000002038387824 */ /* 0x000fe200078e00ff */
[----:B------:R-:W-:Y:S01]  /*0780*/  IABS R35, R8 ;  /* 0x0000000800237213 */ /* 0x000fe20000000000 */
[----:B------:R-:W-:Y:S01]  /*0790*/  ULDC UR4, c[0x0][0x180] ;  /* 0x0000600000047ab9 */ /* 0x000fe20000000800 */
[----:B------:R-:W-:-:S02]  /*07a0*/  IABS R39, R7 ;  /* 0x0000000700277213 */ /* 0x000fc40000000000 */
[----:B------:R-:W-:Y:S01]  /*07b0*/  LOP3.LUT R36, R6, 0x30, R21, 0x48, !PT ;  /* 0x0000003006247812 */ /* 0x000fe200078e4815 */
[----:B-1----:R-:W1:Y:S01]  /*07c0*/  MUFU.RCP R20, R20 ;  /* 0x0000001400147308 */ /* 0x002e620000001000 */
[C---:B------:R-:W-:Y:S02]  /*07d0*/  LOP3.LUT R51, R4.reuse, 0x10, RZ, 0xfc, !PT ;  /* 0x0000001004337812 */ /* 0x040fe400078efcff */
[----:B------:R-:W-:-:S03]  /*07e0*/  LOP3.LUT R52, R4, 0x8, RZ, 0xfc, !PT ;  /* 0x0000000804347812 */ /* 0x000fc600078efcff */
[----:B------:R-:W-:Y:S01]  /*07f0*/  IMAD R63, R51, c[0x0][0x188], RZ ;  /* 0x00006200333f7a24 */ /* 0x000fe200078e02ff */
[----:B0-----:R-:W-:Y:S01]  /*0800*/  IADD3 R24, R5, 0xffffffe, RZ ;  /* 0x0ffffffe05187810 */ /* 0x001fe20007ffe0ff */
[----:B------:R-:W-:Y:S01]  /*0810*/  IMAD R64, R52, c[0x0][0x188], RZ ;  /* 0x0000620034407a24 */ /* 0x000fe200078e02ff */
[----:B------:R-:W-:Y:S02]  /*0820*/  SHF.R.S32.HI R5, RZ, 0x1f, R54 ;  /* 0x0000001fff057819 */ /* 0x000fe40000011436 */
[----:B------:R0:W2:Y:S02]  /*0830*/  F2I.FTZ.U32.TRUNC.NTZ R25, R24 ;  /* 0x0000001800197305 */ /* 0x0000a4000021f000 */
[----:B------:R-:W-:Y:S02]  /*0840*/  LEA.HI R54, R5, R54, RZ, 0x5 ;  /* 0x0000003605367211 */ /* 0x000fe400078f28ff */
[----:B-1----:R-:W-:Y:S02]  /*0850*/  IADD3 R16, R20, 0xffffffe, RZ ;  /* 0x0ffffffe14107810 */ /* 0x002fe40007ffe0ff */
[----:B------:R-:W-:-:S02]  /*0860*/  SHF.R.S32.HI R54, RZ, 0x5, R54 ;  /* 0x00000005ff367819 */ /* 0x000fc40000011436 */
[----:B------:R1:W3:Y:S01]  /*0870*/  F2I.FTZ.U32.TRUNC.NTZ R17, R16 ;  /* 0x0000001000117305 */ /* 0x0002e2000021f000 */
[----:B0-----:R-:W-:Y:S02]  /*0880*/  IMAD.MOV.U32 R24, RZ, RZ, RZ ;  /* 0x000000ffff187224 */ /* 0x001fe400078e00ff */
[----:B--2---:R-:W-:Y:S02]  /*0890*/  IMAD.MOV R29, RZ, RZ, -R25 ;  /* 0x000000ffff1d7224 */ /* 0x004fe400078e0a19 */
[----:B-1----:R-:W-:Y:S02]  /*08a0*/  IMAD.MOV.U32 R16, RZ, RZ, RZ ;  /* 0x000000ffff107224 */ /* 0x002fe400078e00ff */
[----:B------:R-:W-:-:S04]  /*08b0*/  IMAD R29, R29, R18, RZ ;  /* 0x000000121d1d7224 */ /* 0x000fc800078e02ff */
[----:B------:R-:W-:Y:S01]  /*08c0*/  IMAD.HI.U32 R24, R25, R29, R24 ;  /* 0x0000001d19187227 */ /* 0x000fe200078e0018 */
[----:B------:R-:W-:Y:S02]  /*08d0*/  IABS R25, R11 ;  /* 0x0000000b00197213 */ /* 0x000fe40000000000 */
[----:B------:R-:W-:Y:S01]  /*08e0*/  IABS R29, R13 ;  /* 0x0000000d001d7213 */ /* 0x000fe20000000000 */
[----:B---3--:R-:W-:Y:S02]  /*08f0*/  IMAD.MOV R22, RZ, RZ, -R17 ;  /* 0x000000ffff167224 */ /* 0x008fe400078e0a11 */
[----:B------:R-:W-:-:S04]  /*0900*/  IMAD.HI.U32 R5, R24, R25, RZ ;  /* 0x0000001918057227 */ /* 0x000fc800078e00ff */
[----:B------:R-:W-:-:S04]  /*0910*/  IMAD.HI.U32 R20, R24, R27, RZ ;  /* 0x0000001b18147227 */ /* 0x000fc800078e00ff */
[----:B------:R-:W-:Y:S02]  /*0920*/  IMAD R33, R22, R19, RZ ;  /* 0x0000001316217224 */ /* 0x000fe400078e02ff */
[----:B------:R-:W-:-:S04]  /*0930*/  IMAD.HI.U32 R22, R24, R29, RZ ;  /* 0x0000001d18167227 */ /* 0x000fc800078e00ff */
[----:B------:R-:W-:Y:S02]  /*0940*/  IMAD.MOV R26, RZ, RZ, -R5 ;  /* 0x000000ffff1a7224 */ /* 0x000fe400078e0a05 */
[----:B------:R-:W-:-:S04]  /*0950*/  IMAD.HI.U32 R5, R24, R31, RZ ;  /* 0x0000001f18057227 */ /* 0x000fc800078e00ff */
[----:B------:R-:W-:Y:S02]  /*0960*/  IMAD.MOV R28, RZ, RZ, -R20 ;  /* 0x000000ffff1c7224 */ /* 0x000fe400078e0a14 */
[----:B------:R-:W-:Y:S01]  /*0970*/  IMAD.HI.U32 R20, R17, R33, R16 ;  /* 0x0000002111147227 */ /* 0x000fe200078e0010 */
[----:B------:R-:W-:Y:S02]  /*0980*/  IABS R16, R10 ;  /* 0x0000000a00107213 */ /* 0x000fe40000000000 */
[----:B------:R-:W-:Y:S01]  /*0990*/  IABS R33, R9 ;  /* 0x0000000900217213 */ /* 0x000fe20000000000 */
[----:B------:R-:W-:Y:S02]  /*09a0*/  IMAD.MOV R22, RZ, RZ, -R22 ;  /* 0x000000ffff167224 */ /* 0x000fe400078e0a16 */
[----:B------:R-:W-:Y:S02]  /*09b0*/  IMAD.MOV R5, RZ, RZ, -R5 ;  /* 0x000000ffff057224 */ /* 0x000fe400078e0a05 */
[C---:B------:R-:W-:Y:S01]  /*09c0*/  IMAD R17, R18.reuse, R26, R25 ;  /* 0x0000001a12117224 */ /* 0x040fe200078e0219 */
[----:B------:R-:W-:Y:S01]  /*09d0*/  IABS R26, R15 ;  /* 0x0000000f001a7213 */ /* 0x000fe20000000000 */
[----:B------:R-:W-:-:S02]  /*09e0*/  IMAD R25, R18, R28, R27 ;  /* 0x0000001c12197224 */ /* 0x000fc400078e021b */
[C---:B------:R-:W-:Y:S01]  /*09f0*/  IMAD R27, R18.reuse, R22, R29 ;  /* 0x00000016121b7224 */ /* 0x040fe200078e021d */
[C---:B------:R-:W-:Y:S01]  /*0a00*/  ISETP.GT.U32.AND P6, PT, R18.reuse, R17, PT ;  /* 0x000000111200720c */ /* 0x040fe20003fc4070 */
[C---:B------:R-:W-:Y:S01]  /*0a10*/  IMAD R29, R18.reuse, R5, R31 ;  /* 0x00000005121d7224 */ /* 0x040fe200078e021f */
[C---:B------:R-:W-:Y:S01]  /*0a20*/  ISETP.GT.U32.AND P0, PT, R18.reuse, R25, PT ;  /* 0x000000191200720c */ /* 0x040fe20003f04070 */
[----:B------:R-:W-:Y:S01]  /*0a30*/  IMAD.MOV.U32 R31, RZ, RZ, R16 ;  /* 0x000000ffff1f7224 */ /* 0x000fe200078e0010 */
[----:B------:R-:W-:Y:S01]  /*0a40*/  ISETP.GT.U32.AND P4, PT, R18, R27, PT ;  /* 0x0000001b1200720c */ /* 0x000fe20003f84070 */
[----:B------:R-:W-:Y:S01]  /*0a50*/  IMAD.HI.U32 R16, R24, R33, RZ ;  /* 0x0000002118107227 */ /* 0x000fe200078e00ff */
[----:B------:R-:W-:-:S03]  /*0a60*/  ISETP.GT.U32.AND P5, PT, R18, R29, PT ;  /* 0x0000001d1200720c */ /* 0x000fc60003fa4070 */
[----:B------:R-:W-:-:S04]  /*0a70*/  IMAD.HI.U32 R5, R24, R31, RZ ;  /* 0x0000001f18057227 */ /* 0x000fc800078e00ff */
[----:B------:R-:W-:Y:S02]  /*0a80*/  IMAD.MOV R22, RZ, RZ, -R5 ;  /* 0x000000ffff167224 */ /* 0x000fe400078e0a05 */
[----:B------:R-:W-:-:S04]  /*0a90*/  IMAD.HI.U32 R5, R24, R35, RZ ;  /* 0x0000002318057227 */ /* 0x000fc800078e00ff */
[----:B------:R-:W-:Y:S02]  /*0aa0*/  IMAD.MOV R5, RZ, RZ, -R5 ;  /* 0x000000ffff057224 */ /* 0x000fe400078e0a05 */
[----:B------:R-:W-:-:S04]  /*0ab0*/  IMAD.HI.U32 R20, R20, R26, RZ ;  /* 0x0000001a14147227 */ /* 0x000fc800078e00ff */
[----:B------:R-:W-:Y:S02]  /*0ac0*/  IMAD R35, R18, R5, R35 ;  /* 0x0000000512237224 */ /* 0x000fe400078e0223 */
[----:B------:R-:W-:-:S03]  /*0ad0*/  IMAD.HI.U32 R24, R24, R39, RZ ;  /* 0x0000002718187227 */ /* 0x000fc600078e00ff */
[C---:B------:R-:W-:Y:S01]  /*0ae0*/  ISETP.GT.U32.AND P3, PT, R18.reuse, R35, PT ;  /* 0x000000231200720c */ /* 0x040fe20003f64070 */
[----:B------:R-:W-:Y:S02]  /*0af0*/  IMAD.MOV R16, RZ, RZ, -R16 ;  /* 0x000000ffff107224 */ /* 0x000fe400078e0a10 */
[----:B------:R-:W-:Y:S02]  /*0b00*/  IMAD.MOV R20, RZ, RZ, -R20 ;  /* 0x000000ffff147224 */ /* 0x000fe400078e0a14 */
[----:B------:R-:W-:Y:S02]  /*0b10*/  IMAD.MOV R24, RZ, RZ, -R24 ;  /* 0x000000ffff187224 */ /* 0x000fe400078e0a18 */
[C---:B------:R-:W-:Y:S02]  /*0b20*/  IMAD R33, R18.reuse, R16, R33 ;  /* 0x0000001012217224 */ /* 0x040fe400078e0221 */
[C---:B------:R-:W-:Y:S02]  /*0b30*/  IMAD R31, R18.reuse, R22, R31 ;  /* 0x00000016121f7224 */ /* 0x040fe400078e021f */
[----:B------:R-:W-:Y:S01]  /*0b40*/  IMAD R16, R19, R20, R26 ;  /* 0x0000001413107224 */ /* 0x000fe200078e021a */
[C---:B------:R-:W-:Y:S01]  /*0b50*/  ISETP.GT.U32.AND P2, PT, R18.reuse, R33, PT ;  /* 0x000000211200720c */ /* 0x040fe20003f44070 */
[C---:B------:R-:W-:Y:S01]  /*0b60*/  IMAD R39, R18.reuse, R24, R39 ;  /* 0x0000001812277224 */ /* 0x040fe200078e0227 */
[C---:B------:R-:W-:Y:S01]  /*0b70*/  ISETP.GT.U32.AND P1, PT, R18.reuse, R31, PT ;  /* 0x0000001f1200720c */ /* 0x040fe20003f24070 */
[--C-:B------:R-:W-:Y:S01]  /*0b80*/  @!P6 IMAD.IADD R17, R17, 0x1, -R18.reuse ;  /* 0x000000011111e824 */ /* 0x100fe200078e0a12 */
[----:B------:R-:W-:Y:S01]  /*0b90*/  LOP3.LUT R20, R21, 0x1fe, RZ, 0xc0, !PT ;  /* 0x000001fe15147812 */ /* 0x000fe200078ec0ff */
[--C-:B------:R-:W-:Y:S01]  /*0ba0*/  @!P0 IMAD.IADD R25, R25, 0x1, -R18.reuse ;  /* 0x0000000119198824 */ /* 0x100fe200078e0a12 */
[----:B------:R-:W-:Y:S01]  /*0bb0*/  ISETP.GT.U32.AND P0, PT, R19, R16, PT ;  /* 0x000000101300720c */ /* 0x000fe20003f04070 */
[--C-:B------:R-:W-:Y:S01]  /*0bc0*/  @!P4 IMAD.IADD R27, R27, 0x1, -R18.reuse ;  /* 0x000000011b1bc824 */ /* 0x100fe200078e0a12 */
[C---:B------:R-:W-:Y:S01]  /*0bd0*/  ISETP.GT.U32.AND P6, PT, R18.reuse, R39, PT ;  /* 0x000000271200720c */ /* 0x040fe20003fc4070 */
[--C-:B------:R-:W-:Y:S01]  /*0be0*/  @!P5 IMAD.IADD R29, R29, 0x1, -R18.reuse ;  /* 0x000000011d1dd824 */ /* 0x100fe200078e0a12 */
[C---:B------:R-:W-:Y:S01]  /*0bf0*/  ISETP.GT.U32.AND P4, PT, R18.reuse, R17, PT ;  /* 0x000000111200720c */ /* 0x040fe20003f84070 */
[--C-:B------:R-:W-:Y:S01]  /*0c00*/  @!P3 IMAD.IADD R35, R35, 0x1, -R18.reuse ;  /* 0x000000012323b824 */ /* 0x100fe200078e0a12 */
[C---:B------:R-:W-:Y:S01]  /*0c10*/  ISETP.GT.U32.AND P5, PT, R18.reuse, R25, PT ;  /* 0x000000191200720c */ /* 0x040fe20003fa4070 */
[--C-:B------:R-:W-:Y:S01]  /*0c20*/  @!P2 IMAD.IADD R33, R33, 0x1, -R18.reuse ;  /* 0x000000012121a824 */ /* 0x100fe200078e0a12 */
[----:B------:R-:W-:Y:S01]  /*0c30*/  ISETP.GT.U32.AND P3, PT, R18, R27, PT ;  /* 0x0000001b1200720c */ /* 0x000fe20003f64070 */
[--C-:B------:R-:W-:Y:S01]  /*0c40*/  @!P1 IMAD.IADD R31, R31, 0x1, -R18.reuse ;  /* 0x000000011f1f9824 */ /* 0x100fe200078e0a12 */
[----:B------:R-:W-:Y:S01]  /*0c50*/  LOP3.LUT R37, R20, 0x30, R37, 0x78, !PT ;  /* 0x0000003014257812 */ /* 0x000fe200078e7825 */
[----:B------:R-:W-:Y:S01]  /*0c60*/  IMAD.SHL.U32 R5, R0, 0x20, RZ ;  /* 0x0000002000057824 */ /* 0x000fe200078e00ff */
[----:B------:R-:W-:Y:S01]  /*0c70*/  ISETP.GT.U32.AND P1, PT, R18, R33, PT ;  /* 0x000000211200720c */ /* 0x000fe20003f24070 */
[--C-:B------:R-:W-:Y:S01]  /*0c80*/  @!P0 IMAD.IADD R16, R16, 0x1, -R19.reuse ;  /* 0x0000000110108824 */ /* 0x100fe200078e0a13 */
[C---:B------:R-:W-:Y:S01]  /*0c90*/  ISETP.GT.U32.AND P0, PT, R18.reuse, R29, PT ;  /* 0x0000001d1200720c */ /* 0x040fe20003f04070 */
[--C-:B------:R-:W-:Y:S01]  /*0ca0*/  @!P6 IMAD.IADD R39, R39, 0x1, -R18.reuse ;  /* 0x000000012727e824 */ /* 0x100fe200078e0a12 */
[C---:B------:R-:W-:Y:S01]  /*0cb0*/  ISETP.GT.U32.AND P2, PT, R18.reuse, R31, PT ;  /* 0x0000001f1200720c */ /* 0x040fe20003f44070 */
[--C-:B------:R-:W-:Y:S01]  /*0cc0*/  @!P4 IMAD.IADD R17, R17, 0x1, -R18.reuse ;  /* 0x000000011111c824 */ /* 0x100fe200078e0a12 */
[----:B------:R-:W-:Y:S01]  /*0cd0*/  ISETP.GT.U32.AND P4, PT, R18, R35, PT ;  /* 0x000000231200720c */ /* 0x000fe20003f84070 */
[--C-:B------:R-:W-:Y:S01]  /*0ce0*/  @!P5 IMAD.IADD R25, R25, 0x1, -R18.reuse ;  /* 0x000000011919d824 */ /* 0x100fe200078e0a12 */
[----:B------:R-:W-:Y:S01]  /*0cf0*/  ISETP.GT.U32.AND P5, PT, R19, R16, PT ;  /* 0x000000101300720c */ /* 0x000fe20003fa4070 */
[--C-:B------:R-:W-:Y:S01]  /*0d00*/  @!P3 IMAD.IADD R27, R27, 0x1, -R18.reuse ;  /* 0x000000011b1bb824 */ /* 0x100fe200078e0a12 */
[----:B------:R-:W-:Y:S01]  /*0d10*/  ISETP.GE.AND P3, PT, R11, RZ, PT ;  /* 0x000000ff0b00720c */ /* 0x000fe20003f66270 */
[----:B------:R-:W-:Y:S01]  /*0d20*/  IMAD.SHL.U32 R22, R0, 0x10, RZ ;  /* 0x0000001000167824 */ /* 0x000fe200078e00ff */
[----:B------:R-:W-:Y:S01]  /*0d30*/  ISETP.GT.U32.AND P6, PT, R18, R39, PT ;  /* 0x000000271200720c */ /* 0x000fe20003fc4070 */
[--C-:B------:R-:W-:Y:S01]  /*0d40*/  @!P1 IMAD.IADD R33, R33, 0x1, -R18.reuse ;  /* 0x0000000121219824 */ /* 0x100fe200078e0a12 */
[----:B------:R-:W-:Y:S01]  /*0d50*/  ISETP.GE.AND P1, PT, R9, RZ, PT ;  /* 0x000000ff0900720c */ /* 0x000fe20003f26270 */
[--C-:B------:R-:W-:Y:S01]  /*0d60*/  @!P0 IMAD.IADD R29, R29, 0x1, -R18.reuse ;  /* 0x000000011d1d8824 */ /* 0x100fe200078e0a12 */
[----:B------:R-:W-:Y:S01]  /*0d70*/  ISETP.GE.AND P0, PT, R14, RZ, PT ;  /* 0x000000ff0e00720c */ /* 0x000fe20003f06270 */
[--C-:B------:R-:W-:Y:S01]  /*0d80*/  @!P2 IMAD.IADD R31, R31, 0x1, -R18.reuse ;  /* 0x000000011f1fa824 */ /* 0x100fe200078e0a12 */
[----:B------:R-:W-:Y:S01]  /*0d90*/  ISETP.GE.AND P2, PT, R13, RZ, PT ;  /* 0x000000ff0d00720c */ /* 0x000fe20003f46270 */
[--C-:B------:R-:W-:Y:S01]  /*0da0*/  @!P4 IMAD.IADD R35, R35, 0x1, -R18.reuse ;  /* 0x000000012323c824 */ /* 0x100fe200078e0a12 */
[----:B------:R-:W-:Y:S01]  /*0db0*/  ISETP.GE.AND P4, PT, R10, RZ, PT ;  /* 0x000000ff0a00720c */ /* 0x000fe20003f86270 */
[----:B------:R-:W-:Y:S01]  /*0dc0*/  @!P5 IMAD.IADD R16, R16, 0x1, -R19 ;  /* 0x000000011010d824 */ /* 0x000fe200078e0a13 */
[----:B------:R-:W-:Y:S01]  /*0dd0*/  ISETP.GE.AND P5, PT, R12, RZ, PT ;  /* 0x000000ff0c00720c */ /* 0x000fe20003fa6270 */
[----:B------:R-:W-:Y:S01]  /*0de0*/  @!P3 IMAD.MOV R17, RZ, RZ, -R17 ;  /* 0x000000ffff11b224 */ /* 0x000fe200078e0a11 */
[----:B------:R-:W-:Y:S01]  /*0df0*/  ISETP.GE.AND P3, PT, R8, RZ, PT ;  /* 0x000000ff0800720c */ /* 0x000fe20003f66270 */
[----:B------:R-:W-:Y:S01]  /*0e00*/  @!P6 IMAD.IADD R39, R39, 0x1, -R18 ;  /* 0x000000012727e824 */ /* 0x000fe200078e0a12 */
[----:B------:R-:W-:Y:S01]  /*0e10*/  ISETP.GE.AND P6, PT, R7, RZ, PT ;  /* 0x000000ff0700720c */ /* 0x000fe20003fc6270 */
[----:B------:R-:W-:Y:S01]  /*0e20*/  @!P1 IMAD.MOV R33, RZ, RZ, -R33 ;  /* 0x000000ffff219224 */ /* 0x000fe200078e0a21 */
[----:B------:R-:W-:Y:S01]  /*0e30*/  LOP3.LUT R21, R5, 0x200, RZ, 0xc0, !PT ;  /* 0x0000020005157812 */ /* 0x000fe200078ec0ff */
[----:B------:R-:W-:Y:S01]  /*0e40*/  @!P0 IMAD.MOV R25, RZ, RZ, -R25 ;  /* 0x000000ffff198224 */ /* 0x000fe200078e0a19 */
[----:B------:R-:W-:Y:S01]  /*0e50*/  LOP3.LUT R22, R22, 0x600, RZ, 0xc0, !PT ;  /* 0x0000060016167812 */ /* 0x000fe200078ec0ff */
[----:B------:R-:W-:Y:S01]  /*0e60*/  @!P2 IMAD.MOV R27, RZ, RZ, -R27 ;  /* 0x000000ffff1ba224 */ /* 0x000fe200078e0a1b */
[----:B------:R-:W-:Y:S01]  /*0e70*/  ISETP.NE.AND P0, PT, RZ, c[0x0][0x17c], PT ;  /* 0x00005f00ff007a0c */ /* 0x000fe20003f05270 */
[----:B------:R-:W-:Y:S01]  /*0e80*/  @!P4 IMAD.MOV R31, RZ, RZ, -R31 ;  /* 0x000000ffff1fc224 */ /* 0x000fe200078e0a1f */
[----:B------:R-:W-:Y:S01]  /*0e90*/  LOP3.LUT R18, RZ, c[0x0][0x17c], RZ, 0x33, !PT ;  /* 0x00005f00ff127a12 */ /* 0x000fe200078e33ff */
[----:B------:R-:W-:Y:S01]  /*0ea0*/  @!P5 IMAD.MOV R29, RZ, RZ, -R29 ;  /* 0x000000ffff1dd224 */ /* 0x000fe200078e0a1d */
[----:B------:R-:W-:Y:S01]  /*0eb0*/  IADD3 R36, R23, R22, R36 ;  /* 0x0000001617247210 */ /* 0x000fe20007ffe024 */
[----:B------:R-:W-:Y:S01]  /*0ec0*/  @!P3 IMAD.MOV R35, RZ, RZ, -R35 ;  /* 0x000000ffff23b224 */ /* 0x000fe200078e0a23 */
[C---:B------:R-:W-:Y:S01]  /*0ed0*/  SEL R17, R18.reuse, R17, !P0 ;  /* 0x0000001112117207 */ /* 0x040fe20004000000 */
[----:B------:R-:W-:Y:S01]  /*0ee0*/  @!P6 IMAD.MOV R39, RZ, RZ, -R39 ;  /* 0x000000ffff27e224 */ /* 0x000fe200078e0a27 */
[C---:B------:R-:W-:Y:S01]  /*0ef0*/  SEL R19, R18.reuse, R25, !P0 ;  /* 0x0000001912137207 */ /* 0x040fe20004000000 */
[----:B------:R-:W-:Y:S01]  /*0f00*/  IMAD.IADD R50, R21, 0x1, R50 ;  /* 0x0000000115327824 */ /* 0x000fe200078e0232 */
[C---:B------:R-:W-:Y:S01]  /*0f10*/  SEL R20, R18.reuse, R27, !P0 ;  /* 0x0000001b12147207 */ /* 0x040fe20004000000 */
[----:B------:R-:W-:Y:S01]  /*0f20*/  IMAD R17, R17, c[0x0][0x190], RZ ;  /* 0x0000640011117a24 */ /* 0x000fe200078e02ff */
[C---:B------:R-:W-:Y:S01]  /*0f30*/  SEL R21, R18.reuse, R29, !P0 ;  /* 0x0000001d12157207 */ /* 0x040fe20004000000 */
[----:B------:R-:W-:Y:S01]  /*0f40*/  IMAD R19, R19, c[0x0][0x190], RZ ;  /* 0x0000640013137a24 */ /* 0x000fe200078e02ff */
[----:B------:R-:W-:Y:S01]  /*0f50*/  SEL R22, R18, R31, !P0 ;  /* 0x0000001f12167207 */ /* 0x000fe20004000000 */
[----:B------:R-:W-:Y:S01]  /*0f60*/  IMAD R20, R20, c[0x0][0x190], RZ ;  /* 0x0000640014147a24 */ /* 0x000fe200078e02ff */
[C---:B------:R-:W-:Y:S01]  /*0f70*/  SEL R33, R18.reuse, R33, !P0 ;  /* 0x0000002112217207 */ /* 0x040fe20004000000 */
[----:B------:R-:W-:Y:S01]  /*0f80*/  IMAD R21, R21, c[0x0][0x190], RZ ;  /* 0x0000640015157a24 */ /* 0x000fe200078e02ff */
[----:B------:R-:W-:Y:S01]  /*0f90*/  SEL R35, R18, R35, !P0 ;  /* 0x0000002312237207 */ /* 0x000fe20004000000 */
[----:B------:R-:W-:Y:S01]  /*0fa0*/  IMAD R22, R22, c[0x0][0x190], RZ ;  /* 0x0000640016167a24 */ /* 0x000fe200078e02ff */
[----:B------:R-:W-:Y:S01]  /*0fb0*/  SEL R18, R18, R39, !P0 ;  /* 0x0000002712127207 */ /* 0x000fe20004000000 */
[----:B------:R-:W-:Y:S01]  /*0fc0*/  IMAD R33, R33, c[0x0][0x190], RZ ;  /* 0x0000640021217a24 */ /* 0x000fe200078e02ff */
[----:B------:R-:W-:Y:S01]  /*0fd0*/  ISETP.GE.AND P1, PT, R15, RZ, PT ;  /* 0x000000ff0f00720c */ /* 0x000fe20003f26270 */
[----:B------:R-:W-:Y:S01]  /*0fe0*/  IMAD R35, R35, c[0x0][0x190], RZ ;  /* 0x0000640023237a24 */ /* 0x000fe200078e02ff */
[----:B------:R-:W-:Y:S01]  /*0ff0*/  ISETP.NE.AND P0, PT, RZ, c[0x0][0x178], PT ;  /* 0x00005e00ff007a0c */ /* 0x000fe20003f05270 */
[----:B------:R-:W-:Y:S01]  /*1000*/  IMAD R18, R18, c[0x0][0x190], RZ ;  /* 0x0000640012127a24 */ /* 0x000fe200078e02ff */
[C---:B------:R-:W-:Y:S01]  /*1010*/  LEA R57, P2, R59.reuse, c[0x0][0x160], 0x1 ;  /* 0x000058003b397a11 */ /* 0x040fe200078408ff */
[----:B------:R-:W-:Y:S01]  /*1020*/  CS2R R24, SRZ ;  /* 0x0000000000187805 */ /* 0x000fe2000001ff00 */
[C---:B------:R-:W-:Y:S01]  /*1030*/  LEA R58, P4, R62.reuse, c[0x0][0x160], 0x1 ;  /* 0x000058003e3a7a11 */ /* 0x040fe200078808ff */
[----:B------:R-:W-:Y:S01]  /*1040*/  CS2R R26, SRZ ;  /* 0x00000000001a7805 */ /* 0x000fe2000001ff00 */
[----:B------:R-:W-:Y:S01]  /*1050*/  LEA.HI.X.SX32 R59, R59, c[0x0][0x164], 0x1, P2 ;  /* 0x000059003b3b7a11 */ /* 0x000fe200010f0eff */
[----:B------:R-:W-:Y:S01]  /*1060*/  CS2R R28, SRZ ;  /* 0x00000000001c7805 */ /* 0x000fe2000001ff00 */
[----:B------:R-:W-:Y:S01]  /*1070*/  LEA.HI.X.SX32 R62, R62, c[0x0][0x164], 0x1, P4 ;  /* 0x000059003e3e7a11 */ /* 0x000fe200020f0eff */
[----:B------:R-:W-:Y:S01]  /*1080*/  CS2R R30, SRZ ;  /* 0x00000000001e7805 */ /* 0x000fe2000001ff00 */
[----:B------:R-:W-:Y:S01]  /*1090*/  LEA R60, P2, R63, c[0x0][0x160], 0x1 ;  /* 0x000058003f3c7a11 */ /* 0x000fe200078408ff */
[----:B------:R-:W-:Y:S01]  /*10a0*/  @!P1 IMAD.MOV R16, RZ, RZ, -R16 ;  /* 0x000000ffff109224 */ /* 0x000fe200078e0a10 */
[----:B------:R-:W-:-:S02]  /*10b0*/  LEA R61, P3, R64, c[0x0][0x160], 0x1 ;  /* 0x00005800403d7a11 */ /* 0x000fc400078608ff */
[----:B------:R-:W-:Y:S02]  /*10c0*/  @!P0 LOP3.LUT R16, RZ, c[0x0][0x178], RZ, 0x33, !PT ;  /* 0x00005e00ff108a12 */ /* 0x000fe400078e33ff */
[----:B------:R-:W-:Y:S02]  /*10d0*/  LEA R68, P4, R17, c[0x0][0x168], 0x1 ;  /* 0x00005a0011447a11 */ /* 0x000fe400078808ff */
[----:B------:R-:W-:Y:S01]  /*10e0*/  LEA R66, P5, R19, c[0x0][0x168], 0x1 ;  /* 0x00005a0013427a11 */ /* 0x000fe200078a08ff */
[----:B------:R-:W-:Y:S01]  /*10f0*/  IMAD R16, R16, c[0x0][0x184], RZ ;  /* 0x0000610010107a24 */ /* 0x000fe200078e02ff */
[----:B------:R-:W-:Y:S02]  /*1100*/  LEA.HI.X.SX32 R63, R63, c[0x0][0x164], 0x1, P2 ;  /* 0x000059003f3f7a11 */ /* 0x000fe400010f0eff */
[----:B------:R-:W-:Y:S01]  /*1110*/  LEA.HI.X.SX32 R64, R64, c[0x0][0x164], 0x1, P3 ;  /* 0x0000590040407a11 */ /* 0x000fe200018f0eff */
[----:B------:R-:W-:Y:S01]  /*1120*/  IMAD.WIDE R70, R16, 0x2, RZ ;  /* 0x0000000210467825 */ /* 0x000fe200078e02ff */
[----:B------:R-:W-:-:S02]  /*1130*/  LEA.HI.X.SX32 R69, R17, c[0x0][0x16c], 0x1, P4 ;  /* 0x00005b0011457a11 */ /* 0x000fc400020f0eff */
[----:B------:R-:W-:Y:S02]  /*1140*/  LEA.HI.X.SX32 R67, R19, c[0x0][0x16c], 0x1, P5 ;  /* 0x00005b0013437a11 */ /* 0x000fe400028f0eff */
[----:B------:R-:W-:Y:S02]  /*1150*/  LEA R48, P3, R20, c[0x0][0x168], 0x1 ;  /* 0x00005a0014307a11 */ /* 0x000fe400078608ff */
[----:B------:R-:W-:Y:S02]  /*1160*/  LEA R46, P2, R21, c[0x0][0x168], 0x1 ;  /* 0x00005a00152e7a11 */ /* 0x000fe400078408ff */
[----:B------:R-:W-:Y:S02]  /*1170*/  LEA R44, P1, R22, c[0x0][0x168], 0x1 ;  /* 0x00005a00162c7a11 */ /* 0x000fe400078208ff */
[----:B------:R-:W-:Y:S02]  /*1180*/  LEA R42, P0, R33, c[0x0][0x168], 0x1 ;  /* 0x00005a00212a7a11 */ /* 0x000fe400078008ff */
[----:B------:R-:W-:-:S02]  /*1190*/  LEA R40, P4, R35, c[0x0][0x168], 0x1 ;  /* 0x00005a0023287a11 */ /* 0x000fc400078808ff */
[----:B------:R-:W-:Y:S02]  /*11a0*/  LEA R38, P5, R18, c[0x0][0x168], 0x1 ;  /* 0x00005a0012267a11 */ /* 0x000fe400078a08ff */
[----:B------:R-:W-:Y:S02]  /*11b0*/  LEA.HI.X.SX32 R49, R20, c[0x0][0x16c], 0x1, P3 ;  /* 0x00005b0014317a11 */ /* 0x000fe400018f0eff */
[----:B------:R-:W-:Y:S02]  /*11c0*/  LEA.HI.X.SX32 R47, R21, c[0x0][0x16c], 0x1, P2 ;  /* 0x00005b00152f7a11 */ /* 0x000fe400010f0eff */
[----:B------:R-:W-:Y:S02]  /*11d0*/  LEA.HI.X.SX32 R45, R22, c[0x0][0x16c], 0x1, P1 ;  /* 0x00005b00162d7a11 */ /* 0x000fe400008f0eff */
[----:B------:R-:W-:Y:S02]  /*11e0*/  LEA.HI.X.SX32 R43, R33, c[0x0][0x16c], 0x1, P0 ;  /* 0x00005b00212b7a11 */ /* 0x000fe400000f0eff */
[----:B------:R-:W-:-:S02]  /*11f0*/  LEA.HI.X.SX32 R41, R35, c[0x0][0x16c], 0x1, P4 ;  /* 0x00005b0023297a11 */ /* 0x000fc400020f0eff */
[----:B------:R-:W-:Y:S02]  /*1200*/  LEA.HI.X.SX32 R39, R18, c[0x0][0x16c], 0x1, P5 ;  /* 0x00005b0012277a11 */ /* 0x000fe400028f0eff */
.L_x_1:
[----:B------:R-:W-:Y:S02]  /*1210*/  ISETP.GE.AND P0, PT, R4, UR4, PT ;  /* 0x0000000404007c0c */ /* 0x000fe4000bf06270 */
[----:B------:R-:W-:Y:S02]  /*1220*/  IADD3 R20, P1, R70, R58, RZ ;  /* 0x0000003a46147210 */ /* 0x000fe40007f3e0ff */
[----:B------:R-:W-:-:S03]  /*1230*/  PRMT R76, RZ, 0x7610, R76 ;  /* 0x00007610ff4c7816 */ /* 0x000fc6000000004c */
[----:B------:R-:W-:Y:S01]  /*1240*/  IMAD.X R21, R71, 0x1, R62, P1 ;  /* 0x0000000147157824 */ /* 0x000fe200008e063e */
[----:B------:R-:W-:-:S05]  /*1250*/  ISETP.GE.AND P1, PT, R52, UR4, PT ;  /* 0x0000000434007c0c */ /* 0x000fca000bf26270 */
[----:B------:R0:W2:Y:S01]  /*1260*/  @!P0 LDG.E.U16 R76, [R20.64] ;  /* 0x00000006144c8981 */ /* 0x0000a2000c1e1500 */
[----:B------:R-:W-:Y:S02]  /*1270*/  IADD3 R18, P0, R70, R61, RZ ;  /* 0x0000003d46127210 */ /* 0x000fe40007f1e0ff */
[----:B------:R-:W-:-:S03]  /*1280*/  PRMT R23, RZ, 0x7610, R23 ;  /* 0x00007610ff177816 */ /* 0x000fc60000000017 */
[----:B------:R-:W-:Y:S01]  /*1290*/  IMAD.X R19, R71, 0x1, R64, P0 ;  /* 0x0000000147137824 */ /* 0x000fe200000e0640 */
[----:B------:R-:W-:-:S04]  /*12a0*/  IADD3 R16, P0, R70, R60, RZ ;  /* 0x0000003c46107210 */ /* 0x000fc80007f1e0ff */
[----:B------:R1:W3:Y:S01]  /*12b0*/  @!P1 LDG.E.U16 R23, [R18.64] ;  /* 0x0000000612179981 */ /* 0x0002e2000c1e1500 */
[----:B------:R-:W-:Y:S01]  /*12c0*/  ISETP.GE.AND P1, PT, R51, UR4, PT ;  /* 0x0000000433007c0c */ /* 0x000fe2000bf26270 */
[----:B------:R-:W-:Y:S01]  /*12d0*/  IMAD.X R17, R71, 0x1, R63, P0 ;  /* 0x0000000147117824 */ /* 0x000fe200000e063f */
[----:B------:R-:W-:Y:S02]  /*12e0*/  PRMT R34, RZ, 0x7610, R34 ;  /* 0x00007610ff227816 */ /* 0x000fe40000000022 */
[----:B0-----:R-:W-:-:S09]  /*12f0*/  IADD3 R20, P0, R70, R57, RZ ;  /* 0x0000003946147210 */ /* 0x001fd20007f1e0ff */
[----:B------:R0:W4:Y:S01]  /*1300*/  @!P1 LDG.E.U16 R34, [R16.64] ;  /* 0x0000000610229981 */ /* 0x000122000c1e1500 */
[----:B------:R-:W-:Y:S01]  /*1310*/  ISETP.GE.AND P1, PT, R3, UR4, PT ;  /* 0x0000000403007c0c */ /* 0x000fe2000bf26270 */
[----:B------:R-:W-:Y:S01]  /*1320*/  IMAD.X R21, R71, 0x1, R59, P0 ;  /* 0x0000000147157824 */ /* 0x000fe200000e063b */
[----:B------:R-:W-:-:S11]  /*1330*/  PRMT R32, RZ, 0x7610, R32 ;  /* 0x00007610ff207816 */ /* 0x000fd60000000020 */
[----:B------:R5:W4:Y:S01]  /*1340*/  @!P1 LDG.E.U16 R32, [R20.64] ;  /* 0x0000000614209981 */ /* 0x000b22000c1e1500 */
[----:B------:R-:W-:Y:S01]  /*1350*/  ISETP.GE.AND P0, PT, R2, UR4, PT ;  /* 0x0000000402007c0c */ /* 0x000fe2000bf06270 */
[C---:B-1----:R-:W-:Y:S01]  /*1360*/  IMAD.WIDE R18, R53.reuse, 0x2, R38 ;  /* 0x0000000235127825 */ /* 0x042fe200078e0226 */
[----:B------:R-:W-:Y:S01]  /*1370*/  PRMT R22, RZ, 0x7610, R22 ;  /* 0x00007610ff167816 */ /* 0x000fe20000000016 */
[----:B------:R-:W-:Y:S01]  /*1380*/  BAR.SYNC.DEFER_BLOCKING 0x0 ;  /* 0x0000000000007b1d */ /* 0x000fe20000010000 */
[----:B------:R-:W-:Y:S01]  /*1390*/  PRMT R72, RZ, 0x7610, R72 ;  /* 0x00007610ff487816 */ /* 0x000fe20000000048 */
[C---:B0-----:R-:W-:Y:S01]  /*13a0*/  IMAD.WIDE R16, R53.reuse, 0x2, R40 ;  /* 0x0000000235107825 */ /* 0x041fe200078e0228 */
[----:B------:R-:W-:Y:S02]  /*13b0*/  PRMT R74, RZ, 0x7610, R74 ;  /* 0x00007610ff4a7816 */ /* 0x000fe4000000004a */
[----:B------:R-:W-:Y:S01]  /*13c0*/  PRMT R65, RZ, 0x7610, R65 ;  /* 0x00007610ff417816 */ /* 0x000fe20000000041 */
[----:B-----5:R-:W-:Y:S01]  /*13d0*/  IMAD.WIDE R20, R53, 0x2, R42 ;  /* 0x0000000235147825 */ /* 0x020fe200078e022a */
[----:B------:R-:W-:-:S02]  /*13e0*/  PRMT R73, RZ, 0x7610, R73 ;  /* 0x00007610ff497816 */ /* 0x000fc40000000049 */
[----:B------:R-:W-:Y:S02]  /*13f0*/  PRMT R75, RZ, 0x7610, R75 ;  /* 0x00007610ff4b7816 */ /* 0x000fe4000000004b */
[----:B------:R-:W-:Y:S01]  /*1400*/  PRMT R77, RZ, 0x7610, R77 ;  /* 0x00007610ff4d7816 */ /* 0x000fe2000000004d */
[----:B------:R0:W5:Y:S04]  /*1410*/  @!P0 LDG.E.U16 R22, [R18.64] ;  /* 0x0000000612168981 */ /* 0x000168000c1e1500 */
[----:B------:R1:W5:Y:S04]  /*1420*/  @!P0 LDG.E.U16 R72, [R16.64] ;  /* 0x0000000610488981 */ /* 0x000368000c1e1500 */
[----:B------:R1:W5:Y:S01]  /*1430*/  @!P0 LDG.E.U16 R74, [R20.64] ;  /* 0x00000006144a8981 */ /* 0x000362000c1e1500 */
[----:B0-----:R-:W-:-:S04]  /*1440*/  IMAD.WIDE R18, R53, 0x2, R44 ;  /* 0x0000000235127825 */ /* 0x001fc800078e022c */
[----:B-1----:R-:W-:-:S04]  /*1450*/  IMAD.WIDE R16, R53, 0x2, R46 ;  /* 0x0000000235107825 */ /* 0x002fc800078e022e */
[C---:B------:R-:W-:Y:S01]  /*1460*/  IMAD.WIDE R20, R53.reuse, 0x2, R48 ;  /* 0x0000000235147825 */ /* 0x040fe200078e0230 */
[----:B------:R0:W5:Y:S04]  /*1470*/  @!P0 LDG.E.U16 R65, [R16.64] ;  /* 0x0000000610418981 */ /* 0x000168000c1e1500 */
[----:B------:R-:W5:Y:S01]  /*1480*/  @!P0 LDG.E.U16 R73, [R20.64] ;  /* 0x0000000614498981 */ /* 0x000f62000c1e1500 */
[----:B0-----:R-:W-:-:S05]  /*1490*/  IMAD.WIDE R16, R53, 0x2, R68 ;  /* 0x0000000235107825 */ /* 0x001fca00078e0244 */
[----:B------:R-:W5:Y:S04]  /*14a0*/  @!P0 LDG.E.U16 R77, [R16.64] ;  /* 0x00000006104d8981 */ /* 0x000f68000c1e1500 */
[----:B--2---:R0:W-:Y:S02]  /*14b0*/  STS.U16 [R37+0x1000], R76 ;  /* 0x0010004c25007388 */ /* 0x0041e40000000400 */
[----:B0-----:R-:W-:-:S06]  /*14c0*/  PRMT R76, RZ, 0x7610, R76 ;  /* 0x00007610ff4c7816 */ /* 0x001fcc000000004c */
[----:B------:R0:W2:Y:S02]  /*14d0*/  @!P0 LDG.E.U16 R76, [R18.64] ;  /* 0x00000006124c8981 */ /* 0x0000a4000c1e1500 */
[----:B0-----:R-:W-:-:S05]  /*14e0*/  IMAD.WIDE R18, R53, 0x2, R66 ;  /* 0x0000000235127825 */ /* 0x001fca00078e0242 */
[----:B------:R-:W2:Y:S04]  /*14f0*/  @!P0 LDG.E.U16 R75, [R18.64] ;  /* 0x00000006124b8981 */ /* 0x000ea8000c1e1500 */
[----:B---3--:R-:W-:Y:S04]  /*1500*/  STS.U16 [R37+0x1200], R23 ;  /* 0x0012001725007388 */ /* 0x008fe80000000400 */
[----:B----4-:R-:W-:Y:S04]  /*1510*/  STS.U16 [R37+0x1400], R34 ;  /* 0x0014002225007388 */ /* 0x010fe80000000400 */
[----:B------:R-:W-:Y:S04]  /*1520*/  STS.U16 [R37+0x1600], R32 ;  /* 0x0016002025007388 */ /* 0x000fe80000000400 */
[----:B-----5:R-:W-:Y:S04]  /*1530*/  STS.U16 [R37], R22 ;  /* 0x0000001625007388 */ /* 0x020fe80000000400 */
[----:B------:R-:W-:Y:S04]  /*1540*/  STS.U16 [R37+0x200], R72 ;  /* 0x0002004825007388 */ /* 0x000fe80000000400 */
[----:B------:R-:W-:Y:S04]  /*1550*/  STS.U16 [R37+0x400], R74 ;  /* 0x0004004a25007388 */ /* 0x000fe80000000400 */
[----:B------:R-:W-:Y:S04]  /*1560*/  STS.U16 [R37+0x800], R65 ;  /* 0x0008004125007388 */ /* 0x000fe80000000400 */
[----:B------:R-:W-:Y:S04]  /*1570*/  STS.U16 [R37+0xa00], R73 ;  /* 0x000a004925007388 */ /* 0x000fe80000000400 */
[----:B------:R-:W-:Y:S01]  /*1580*/  STS.U16 [R37+0xe00], R77 ;  /* 0x000e004d25007388 */ /* 0x000fe20000000400 */
[----:B------:R-:W-:-:S04]  /*1590*/  IADD3 R54, R54, -0x1, RZ ;  /* 0xffffffff36367810 */ /* 0x000fc80007ffe0ff */
[----:B------:R-:W-:Y:S01]  /*15a0*/  ISETP.NE.U32.AND P0, PT, R54, RZ, PT ;  /* 0x000000ff3600720c */ /* 0x000fe20003f05070 */
[----:B------:R-:W-:Y:S01]  /*15b0*/  UIADD3 UR4, UR4, -0x20, URZ ;  /* 0xffffffe004047890 */ /* 0x000fe2000fffe03f */
[----:B------:R-:W-:-:S04]  /*15c0*/  IMAD.WIDE R68, R55, 0x2, R68 ;  /* 0x0000000237447825 */ /* 0x000fc800078e0244 */
[----:B------:R-:W-:-:S04]  /*15d0*/  IMAD.WIDE R66, R55, 0x2, R66 ;  /* 0x0000000237427825 */ /* 0x000fc800078e0242 */
[----:B------:R-:W-:-:S04]  /*15e0*/  IMAD.WIDE R48, R55, 0x2, R48 ;  /* 0x0000000237307825 */ /* 0x000fc800078e0230 */
[----:B------:R-:W-:-:S04]  /*15f0*/  IMAD.WIDE R46, R55, 0x2, R46 ;  /* 0x00000002372e7825 */ /* 0x000fc800078e022e */
[----:B------:R-:W-:-:S04]  /*1600*/  IMAD.WIDE R44, R55, 0x2, R44 ;  /* 0x00000002372c7825 */ /* 0x000fc800078e022c */
[----:B------:R-:W-:-:S04]  /*1610*/  IMAD.WIDE R42, R55, 0x2, R42 ;  /* 0x00000002372a7825 */ /* 0x000fc800078e022a */
[----:B------:R-:W-:-:S04]  /*1620*/  IMAD.WIDE R40, R55, 0x2, R40 ;  /* 0x0000000237287825 */ /* 0x000fc800078e0228 */
[----:B------:R-:W-:-:S04]  /*1630*/  IMAD.WIDE R38, R55, 0x2, R38 ;  /* 0x0000000237267825 */ /* 0x000fc800078e0226 */
[----:B------:R-:W-:Y:S01]  /*1640*/  IMAD.WIDE R70, R56, 0x2, R70 ;  /* 0x0000000238467825 */ /* 0x000fe200078e0246 */
[----:B--2---:R-:W-:Y:S04]  /*1650*/  STS.U16 [R37+0x600], R76 ;  /* 0x0006004c25007388 */ /* 0x004fe80000000400 */
[----:B------:R-:W-:Y:S04]  /*1660*/  STS.U16 [R37+0xc00], R75 ;  /* 0x000c004b25007388 */ /* 0x000fe80000000400 */
[----:B------:R-:W-:Y:S06]  /*1670*/  BAR.SYNC.DEFER_BLOCKING 0x0 ;  /* 0x0000000000007b1d */ /* 0x000fec0000010000 */
[----:B------:R-:W-:Y:S04]  /*1680*/  LDSM.16.MT88.4 R32, [R50+0x1000] ;  /* 0x001000003220783b */ /* 0x000fe80000004200 */
[----:B------:R-:W0:Y:S04]  /*1690*/  LDSM.16.M88.4 R16, [R36] ;  /* 0x000000002410783b */ /* 0x000e280000000200 */
[----:B------:R-:W1:Y:S01]  /*16a0*/  LDSM.16.M88.4 R20, [R36+0x800] ;  /* 0x000800002414783b */ /* 0x000e620000000200 */
[C---:B0-----:R-:W-:Y:S08]  /*16b0*/  HMMA.16816.F32.BF16 R24, R32.reuse, R16, R24 ;  /* 0x000000102018723c */ /* 0x041ff00000041818 */
[----:B-1----:R-:W-:Y:S01]  /*16c0*/  HMMA.16816.F32.BF16 R28, R32, R20, R28 ;  /* 0x00000014201c723c */ /* 0x002fe2000004181c */
[----:B------:R-:W0:Y:S11]  /*16d0*/  LDSM.16.MT88.4 R32, [R50+0x1400] ;  /* 0x001400003220783b */ /* 0x000e360000004200 */
[----:B------:R-:W-:Y:S04]  /*16e0*/  @!UPT UIADD3 URZ, URZ, URZ, URZ ;  /* 0x0000003f3f3ff290 */ /* 0x000fe8000fffe03f */
[C---:B0-----:R-:W-:Y:S08]  /*16f0*/  HMMA.16816.F32.BF16 R24, R32.reuse, R18, R24 ;  /* 0x000000122018723c */ /* 0x041ff00000041818 */
[----:B------:R-:W-:Y:S01]  /*1700*/  HMMA.16816.F32.BF16 R28, R32, R22, R28 ;  /* 0x00000016201c723c */ /* 0x000fe2000004181c */
[----:B------:R-:W-:Y:S07]  /*1710*/  @P0 BRA `(.L_x_1) ;  /* 0xfffffaf000000947 */ /* 0x000fee000383ffff */
[----:B------:R-:W-:-:S15]  /*1720*/  NOP ;  /* 0x0000000000007918 */ /* 0x000fde0000000000 */
[----:B------:R-:W-:-:S01]  /*1730*/  NOP ;  /* 0x0000000000007918 */ /* 0x000fc20000000000 */
[----:B------:R-:W-:Y:S02]  /*1740*/  F2FP.BF16.PACK_AB R27, R31, R27 ;  /* 0x0000001b1f1b723e */ /* 0x000fe400000010ff */
[----:B------:R-:W-:-:S02]  /*1750*/  F2FP.BF16.PACK_AB R26, R30, R26 ;  /* 0x0000001a1e1a723e */ /* 0x000fc400000010ff */
[----:B------:R-:W-:Y:S02]  /*1760*/  F2FP.BF16.PACK_AB R25, R29, R25 ;  /* 0x000000191d19723e */ /* 0x000fe400000010ff */
[----:B------:R-:W-:-:S07]  /*1770*/  F2FP.BF16.PACK_AB R24, R28, R24 ;  /* 0x000000181c18723e */ /* 0x000fce00000010ff */
.L_x_0:
[----:B------:R-:W-:Y:S01]  /*1780*/  SHF.R.S32.HI R2, RZ, 0x7, R0 ;  /* 0x00000007ff027819 */ /* 0x000fe20000011400 */
[----:B------:R-:W-:Y:S01]  /*1790*/  BAR.SYNC.DEFER_BLOCKING 0x0 ;  /* 0x0000000000007b1d */ /* 0x000fe20000010000 */
[----:B------:R-:W-:Y:S01]  /*17a0*/  LOP3.LUT R5, R5, 0x60, RZ, 0xc0, !PT ;  /* 0x0000006005057812 */ /* 0x000fe200078ec0ff */
[----:B------:R-:W-:Y:S01]  /*17b0*/  IMAD.SHL.U32 R4, R0, 0x80, RZ ;  /* 0x0000008000047824 */ /* 0x000fe200078e00ff */
[----:B------:R-:W-:Y:S01]  /*17c0*/  SGXT R2, R2, 0x1 ;  /* 0x000000010202781a */ /* 0x000fe20000000200 */
[----:B------:R-:W-:Y:S01]  /*17d0*/  IMAD R17, R11, c[0x0][0x198], RZ ;  /* 0x000066000b117a24 */ /* 0x000fe200078e02ff */
[----:B------:R-:W-:Y:S01]  /*17e0*/  LOP3.LUT R5, R5, 0x300, R6, 0xf8, !PT ;  /* 0x0000030005057812 */ /* 0x000fe200078ef806 */
[----:B------:R-:W-:Y:S01]  /*17f0*/  IMAD R6, R7, c[0x0][0x198], RZ ;  /* 0x0000660007067a24 */ /* 0x000fe200078e02ff */
[----:B------:R-:W-:-:S02]  /*1800*/  LOP3.LUT R3, R2, 0x840, RZ, 0xc0, !PT ;  /* 0x0000084002037812 */ /* 0x000fc400078ec0ff */
[----:B------:R-:W-:Y:S02]  /*1810*/  LOP3.LUT R4, R4, 0xc00, RZ, 0xc0, !PT ;  /* 0x00000c0004047812 */ /* 0x000fe400078ec0ff */
[--C-:B------:R-:W-:Y:S01]  /*1820*/  LOP3.LUT R2, R3, 0x1c, R0.reuse, 0xf8, !PT ;  /* 0x0000001c03027812 */ /* 0x100fe200078ef800 */
[----:B------:R-:W-:Y:S01]  /*1830*/  IMAD.SHL.U32 R3, R0, 0x4, RZ ;  /* 0x0000000400037824 */ /* 0x000fe200078e00ff */
[----:B------:R-:W-:Y:S02]  /*1840*/  SHF.R.U32.HI R0, RZ, 0x1, R0 ;  /* 0x00000001ff007819 */ /* 0x000fe40000011600 */
[----:B------:R-:W-:Y:S02]  /*1850*/  LOP3.LUT R2, R2, R5, RZ, 0x3c, !PT ;  /* 0x0000000502027212 */ /* 0x000fe400078e3cff */
[----:B------:R-:W-:Y:S02]  /*1860*/  LOP3.LUT R5, R4, 0xfc, R3, 0xf8, !PT ;  /* 0x000000fc04057812 */ /* 0x000fe400078ef803 */
[----:B------:R-:W-:-:S02]  /*1870*/  LOP3.LUT R3, R2, 0x20, RZ, 0x3c, !PT ;  /* 0x0000002002037812 */ /* 0x000fc400078e3cff */
[----:B------:R-:W-:Y:S01]  /*1880*/  LOP3.LUT R16, R5, 0x60, R0, 0x78, !PT ;  /* 0x0000006005107812 */ /* 0x000fe200078e7800 */
[C---:B------:R-:W-:Y:S01]  /*1890*/  IMAD R0, R15.reuse, c[0x0][0x194], RZ ;  /* 0x000065000f007a24 */ /* 0x040fe200078e02ff */
[----:B------:R-:W-:Y:S01]  /*18a0*/  ISETP.GE.AND P0, PT, R15, c[0x0][0x178], PT ;  /* 0x00005e000f007a0c */ /* 0x000fe20003f06270 */
[----:B------:R-:W-:Y:S03]  /*18b0*/  STS [R2], R24 ;  /* 0x0000001802007388 */ /* 0x000fe60000000800 */
[C---:B------:R-:W-:Y:S01]  /*18c0*/  LEA R29, P2, R0.reuse, c[0x0][0x170], 0x1 ;  /* 0x00005c00001d7a11 */ /* 0x040fe200078408ff */
[----:B------:R0:W-:Y:S01]  /*18d0*/  STS [R2+0x80], R25 ;  /* 0x0000801902007388 */ /* 0x0001e20000000800 */
[----:B------:R-:W-:Y:S02]  /*18e0*/  ISETP.LT.AND P1, PT, R7, c[0x0][0x17c], !P0 ;  /* 0x00005f0007007a0c */ /* 0x000fe40004721270 */
[----:B------:R-:W-:Y:S01]  /*18f0*/  LEA.HI.X.SX32 R31, R0, c[0x0][0x174], 0x1, P2 ;  /* 0x00005d00001f7a11 */ /* 0x000fe200010f0eff */
[----:B------:R-:W-:Y:S01]  /*1900*/  STS [R3+0x400], R26 ;  /* 0x0004001a03007388 */ /* 0x000fe20000000800 */
[C---:B------:R-:W-:Y:S01]  /*1910*/  IMAD R0, R8.reuse, c[0x0][0x198], RZ ;  /* 0x0000660008007a24 */ /* 0x040fe200078e02ff */
[----:B------:R-:W-:-:S02]  /*1920*/  ISETP.LT.AND P6, PT, R8, c[0x0][0x17c], !P0 ;  /* 0x00005f0008007a0c */ /* 0x000fc400047c1270 */
[----:B------:R1:W-:Y:S04]  /*1930*/  STS [R3+0x480], R27 ;  /* 0x0004801b03007388 */ /* 0x0003e80000000800 */
[----:B------:R-:W-:Y:S01]  /*1940*/  BAR.SYNC.DEFER_BLOCKING 0x0 ;  /* 0x0000000000007b1d */ /* 0x000fe20000010000 */
[----:B0-----:R-:W-:Y:S02]  /*1950*/  LEA R2, P2, R6, R29, 0x1 ;  /* 0x0000001d06027211 */ /* 0x001fe400078408ff */
[C---:B------:R-:W-:Y:S01]  /*1960*/  ISETP.LT.AND P5, PT, R9.reuse, c[0x0][0x17c], !P0 ;  /* 0x00005f0009007a0c */ /* 0x040fe200047a1270 */
[----:B------:R-:W-:Y:S01]  /*1970*/  IMAD R9, R9, c[0x0][0x198], RZ ;  /* 0x0000660009097a24 */ /* 0x000fe200078e02ff */
[----:B------:R-:W-:Y:S01]  /*1980*/  ISETP.LT.AND P4, PT, R10, c[0x0][0x17c], !P0 ;  /* 0x00005f000a007a0c */ /* 0x000fe20004781270 */
[----:B-1----:R-:W-:Y:S01]  /*1990*/  IMAD.MOV.U32 R27, RZ, RZ, c[0x0][0x198] ;  /* 0x00006600ff1b7624 */ /* 0x002fe200078e00ff */
[----:B------:R-:W-:Y:S01]  /*19a0*/  LEA.HI.X.SX32 R3, R6, R31, 0x1, P2 ;  /* 0x0000001f06037211 */ /* 0x000fe200010f0eff */
[----:B------:R-:W-:Y:S01]  /*19b0*/  IMAD R10, R10, c[0x0][0x198], RZ ;  /* 0x000066000a0a7a24 */ /* 0x000fe200078e02ff */
[----:B------:R-:W-:-:S02]  /*19c0*/  LEA R4, P2, R0, R29, 0x1 ;  /* 0x0000001d00047211 */ /* 0x000fc400078408ff */
[----:B------:R-:W-:Y:S02]  /*19d0*/  ISETP.LT.AND P3, PT, R12, c[0x0][0x17c], !P0 ;  /* 0x00005f000c007a0c */ /* 0x000fe40004761270 */
[----:B------:R-:W-:Y:S01]  /*19e0*/  LEA.HI.X.SX32 R5, R0, R31, 0x1, P2 ;  /* 0x0000001f00057211 */ /* 0x000fe200010f0eff */
[----:B------:R-:W-:Y:S01]  /*19f0*/  IMAD R0, R27, 0x20, R6 ;  /* 0x000000201b007824 */ /* 0x000fe200078e0206 */
[----:B------:R-:W-:-:S03]  /*1a00*/  LEA R6, P2, R9, R29, 0x1 ;  /* 0x0000001d09067211 */ /* 0x000fc600078408ff */
[----:B------:R-:W-:Y:S01]  /*1a10*/  IMAD R15, R27, 0x8, R0 ;  /* 0x000000081b0f7824 */ /* 0x000fe200078e0200 */
[----:B------:R-:W-:Y:S02]  /*1a20*/  LEA.HI.X.SX32 R7, R9, R31, 0x1, P2 ;  /* 0x0000001f09077211 */ /* 0x000fe400010f0eff */
[----:B------:R-:W-:Y:S01]  /*1a30*/  ISETP.LT.AND P2, PT, R13, c[0x0][0x17c], !P0 ;  /* 0x00005f000d007a0c */ /* 0x000fe20004741270 */
[----:B------:R-:W0:Y:S04]  /*1a40*/  LDS R19, [R16] ;  /* 0x0000000010137984 */ /* 0x000e280000000800 */
[----:B------:R-:W1:Y:S04]  /*1a50*/  LDS R21, [R16+0x100] ;  /* 0x0001000010157984 */ /* 0x000e680000000800 */
[----:B------:R-:W2:Y:S04]  /*1a60*/  LDS R23, [R16+0x200] ;  /* 0x0002000010177984 */ /* 0x000ea80000000800 */
[----:B------:R3:W4:Y:S02]  /*1a70*/  LDS R25, [R16+0x300] ;  /* 0x0003000010197984 */ /* 0x0007240000000800 */
[----:B---3--:R-:W-:-:S02]  /*1a80*/  IMAD R16, R27, 0x8, R15 ;  /* 0x000000081b107824 */ /* 0x008fc400078e020f */
[----:B0-----:R0:W-:Y:S01]  /*1a90*/  @P1 STG.E.U16 [R2.64], R19 ;  /* 0x0000001302001986 */ /* 0x0011e2000c101506 */
[----:B------:R-:W-:-:S03]  /*1aa0*/  LEA R8, P1, R0, R29, 0x1 ;  /* 0x0000001d00087211 */ /* 0x000fc600078208ff */
[----:B-1----:R1:W-:Y:S01]  /*1ab0*/  @P6 STG.E.U16 [R4.64], R21 ;  /* 0x0000001504006986 */ /* 0x0023e2000c101506 */
[----:B------:R-:W-:Y:S02]  /*1ac0*/  LEA.HI.X.SX32 R9, R0, R31, 0x1, P1 ;  /* 0x0000001f00097211 */ /* 0x000fe400008f0eff */
[----:B--2---:R-:W-:Y:S01]  /*1ad0*/  PRMT R0, R23, 0x7632, R0 ;  /* 0x0000763217007816 */ /* 0x004fe20000000000 */
[----:B------:R2:W-:Y:S01]  /*1ae0*/  @P5 STG.E.U16 [R6.64], R23 ;  /* 0x0000001706005986 */ /* 0x0005e2000c101506 */
[-C--:B0-----:R-:W-:Y:S02]  /*1af0*/  LEA R2, P6, R10, R29.reuse, 0x1 ;  /* 0x0000001d0a027211 */ /* 0x081fe400078c08ff */
[----:B------:R-:W-:Y:S02]  /*1b00*/  PRMT R19, R19, 0x7632, R19 ;  /* 0x0000763213137816 */ /* 0x000fe40000000013 */
[----:B-1----:R-:W-:Y:S02]  /*1b10*/  LEA R4, P1, R16, R29, 0x1 ;  /* 0x0000001d10047211 */ /* 0x002fe400078208ff */
[----:B------:R-:W-:-:S02]  /*1b20*/  LEA.HI.X.SX32 R3, R10, R31, 0x1, P6 ;  /* 0x0000001f0a037211 */ /* 0x000fc400030f0eff */
[----:B------:R-:W-:Y:S02]  /*1b30*/  LEA.HI.X.SX32 R5, R16, R31, 0x1, P1 ;  /* 0x0000001f10057211 */ /* 0x000fe400008f0eff */
[----:B------:R-:W-:Y:S01]  /*1b40*/  ISETP.LT.AND P1, PT, R14, c[0x0][0x17c], !P0 ;  /* 0x00005f000e007a0c */ /* 0x000fe20004721270 */
[----:B----4-:R2:W-:Y:S01]  /*1b50*/  @P4 STG.E.U16 [R2.64], R25 ;  /* 0x0000001902004986 */ /* 0x0105e2000c101506 */
[----:B------:R-:W-:Y:S02]  /*1b60*/  ISETP.LT.AND P0, PT, R11, c[0x0][0x17c], !P0 ;  /* 0x00005f000b007a0c */ /* 0x000fe40004701270 */
[----:B------:R-:W-:Y:S01]  /*1b70*/  LEA R12, P6, R15, R29, 0x1 ;  /* 0x0000001d0f0c7211 */ /* 0x000fe200078c08ff */
[----:B------:R2:W-:Y:S01]  /*1b80*/  @P3 STG.E.U16 [R8.64], R19 ;  /* 0x0000001308003986 */ /* 0x0005e2000c101506 */
[----:B------:R-:W-:Y:S02]  /*1b90*/  PRMT R21, R21, 0x7632, R21 ;  /* 0x0000763215157816 */ /* 0x000fe40000000015 */
[----:B------:R-:W-:-:S02]  /*1ba0*/  LEA.HI.X.SX32 R13, R15, R31, 0x1, P6 ;  /* 0x0000001f0f0d7211 */ /* 0x000fc400030f0eff */
[----:B------:R-:W-:-:S03]  /*1bb0*/  LEA R10, P6, R17, R29, 0x1 ;  /* 0x0000001d110a7211 */ /* 0x000fc600078c08ff */
[----:B------:R2:W-:Y:S01]  /*1bc0*/  @P2 STG.E.U16 [R12.64], R21 ;  /* 0x000000150c002986 */ /* 0x0005e2000c101506 */
[----:B------:R-:W-:-:S03]  /*1bd0*/  LEA.HI.X.SX32 R11, R17, R31, 0x1, P6 ;  /* 0x0000001f110b7211 */ /* 0x000fc600030f0eff */
[----:B------:R2:W-:Y:S01]  /*1be0*/  @P1 STG.E.U16 [R4.64], R0 ;  /* 0x0000000004001986 */ /* 0x0005e2000c101506 */
[----:B------:R-:W-:Y:S05]  /*1bf0*/  @!P0 EXIT ;  /* 0x000000000000894d */ /* 0x000fea0003800000 */
[----:B--2---:R-:W-:-:S05]  /*1c00*/  PRMT R5, R25, 0x7632, R5 ;  /* 0x0000763219057816 */ /* 0x004fca0000000005 */
[----:B------:R-:W-:Y:S01]  /*1c10*/  STG.E.U16 [R10.64], R5 ;  /* 0x000000050a007986 */ /* 0x000fe2000c101506 */
[----:B------:R-:W-:Y:S05]  /*1c20*/  EXIT ;  /* 0x000000000000794d */ /* 0x000fea0003800000 */
.L_x_2:
[----:B------:R-:W-:-:S00]  /*1c30*/  BRA `(.L_x_2) ;  /* 0xfffffff000007947 */ /* 0x000fc0000383ffff */
[----:B------:R-:W-:-:S00]  /*1c40*/  NOP ;  /* 0x0000000000007918 */ /* 0x000fc00000000000 */
        /* <DEDUP_REMOVED lines=11> */
.L_x_3:


//--------------------- .nv.shared.matmul_kernel  --------------------------
	.section	.nv.shared.matmul_kernel,"aw",@nobits
	.sectionflags	@""
	.align	16
